	.headerflags	@"EF_CUDA_TEXMODE_UNIFIED EF_CUDA_64BIT_ADDRESS EF_CUDA_SM75 EF_CUDA_VIRTUAL_SM(EF_CUDA_SM75)"
	.elftype	@"ET_EXEC"


//--------------------- .nv.info                  --------------------------
	.section	.nv.info,"",@"SHT_CUDA_INFO"
	.align	4


	//----- nvinfo : EIATTR_REGCOUNT
	.align		4
        /*0000*/ 	.byte	0x04, 0x2f
        /*0002*/ 	.short	(.L_2 - .L_1)
	.align		4
.L_1:
        /*0004*/ 	.word	index@(kda_gate_fwd_kernel)
        /*0008*/ 	.word	0x0000002b


	//----- nvinfo : EIATTR_FRAME_SIZE
	.align		4
.L_2:
        /*000c*/ 	.byte	0x04, 0x11
        /*000e*/ 	.short	(.L_4 - .L_3)
	.align		4
.L_3:
        /*0010*/ 	.word	index@(kda_gate_fwd_kernel)
        /*0014*/ 	.word	0x00000000


	//----- nvinfo : EIATTR_MIN_STACK_SIZE
	.align		4
.L_4:
        /*0018*/ 	.byte	0x04, 0x12
        /*001a*/ 	.short	(.L_6 - .L_5)
	.align		4
.L_5:
        /*001c*/ 	.word	index@(kda_gate_fwd_kernel)
        /*0020*/ 	.word	0x00000000
.L_6:


//--------------------- .nv.info.kda_gate_fwd_kernel --------------------------
	.section	.nv.info.kda_gate_fwd_kernel,"",@"SHT_CUDA_INFO"
	.sectionflags	@""
	.align	4


	//----- nvinfo : EIATTR_SW_WAR
	.align		4
        /*0000*/ 	.byte	0x04, 0x36
        /*0002*/ 	.short	(.L_8 - .L_7)
.L_7:
        /*0004*/ 	.word	0x00000001


	//----- nvinfo : EIATTR_CUDA_API_VERSION
	.align		4
.L_8:
        /*0008*/ 	.byte	0x04, 0x37
        /*000a*/ 	.short	(.L_10 - .L_9)
.L_9:
        /*000c*/ 	.word	0x00000080


	//----- nvinfo : EIATTR_PARAM_CBANK
	.align		4
.L_10:
        /*0010*/ 	.byte	0x04, 0x0a
        /*0012*/ 	.short	(.L_12 - .L_11)
	.align		4
.L_11:
        /*0014*/ 	.word	index@(.nv.constant0.kda_gate_fwd_kernel)
        /*0018*/ 	.short	0x0160
        /*001a*/ 	.short	0x0030


	//----- nvinfo : EIATTR_CBANK_PARAM_SIZE
	.align		4
.L_12:
        /*001c*/ 	.byte	0x03, 0x19
        /*001e*/ 	.short	0x0030


	//----- nvinfo : EIATTR_KPARAM_INFO
	.align		4
        /*0020*/ 	.byte	0x04, 0x17
        /*0022*/ 	.short	(.L_14 - .L_13)
.L_13:
        /*0024*/ 	.word	0x00000000
        /*0028*/ 	.short	0x0006
        /*002a*/ 	.short	0x0028
        /*002c*/ 	.byte	0x00, 0xf4, 0x21, 0x00


	//----- nvinfo : EIATTR_KPARAM_INFO
	.align		4
.L_14:
        /*0030*/ 	.byte	0x04, 0x17
        /*0032*/ 	.short	(.L_16 - .L_15)
.L_15:
        /*0034*/ 	.word	0x00000000
        /*0038*/ 	.short	0x0005
        /*003a*/ 	.short	0x0020
        /*003c*/ 	.byte	0x00, 0xf4, 0x21, 0x00


	//----- nvinfo : EIATTR_KPARAM_INFO
	.align		4
.L_16:
        /*0040*/ 	.byte	0x04, 0x17
        /*0042*/ 	.short	(.L_18 - .L_17)
.L_17:
        /*0044*/ 	.word	0x00000000
        /*0048*/ 	.short	0x0004
        /*004a*/ 	.short	0x001c
        /*004c*/ 	.byte	0x00, 0xf0, 0x11, 0x00


	//----- nvinfo : EIATTR_KPARAM_INFO
	.align		4
.L_18:
        /*0050*/ 	.byte	0x04, 0x17
        /*0052*/ 	.short	(.L_20 - .L_19)
.L_19:
        /*0054*/ 	.word	0x00000000
        /*0058*/ 	.short	0x0003
        /*005a*/ 	.short	0x0018
        /*005c*/ 	.byte	0x00, 0xf0, 0x11, 0x00


	//----- nvinfo : EIATTR_KPARAM_INFO
	.align		4
.L_20:
        /*0060*/ 	.byte	0x04, 0x17
        /*0062*/ 	.short	(.L_22 - .L_21)
.L_21:
        /*0064*/ 	.word	0x00000000
        /*0068*/ 	.short	0x0002
        /*006a*/ 	.short	0x0010
        /*006c*/ 	.byte	0x00, 0xf4, 0x21, 0x00


	//----- nvinfo : EIATTR_KPARAM_INFO
	.align		4
.L_22:
        /*0070*/ 	.byte	0x04, 0x17
        /*0072*/ 	.short	(.L_24 - .L_23)
.L_23:
        /*0074*/ 	.word	0x00000000
        /*0078*/ 	.short	0x0001
        /*007a*/ 	.short	0x0008
        /*007c*/ 	.byte	0x00, 0xf4, 0x21, 0x00


	//----- nvinfo : EIATTR_KPARAM_INFO
	.align		4
.L_24:
        /*0080*/ 	.byte	0x04, 0x17
        /*0082*/ 	.short	(.L_26 - .L_25)
.L_25:
        /*0084*/ 	.word	0x00000000
        /*0088*/ 	.short	0x0000
        /*008a*/ 	.short	0x0000
        /*008c*/ 	.byte	0x00, 0xf4, 0x21, 0x00


	//----- nvinfo : EIATTR_MAXREG_COUNT
	.align		4
.L_26:
        /*0090*/ 	.byte	0x03, 0x1b
        /*0092*/ 	.short	0x00ff


	//----- nvinfo : EIATTR_EXIT_INSTR_OFFSETS
	.align		4
        /*0094*/ 	.byte	0x04, 0x1c
        /*0096*/ 	.short	(.L_28 - .L_27)


	//   ....[0]....
.L_27:
        /*0098*/ 	.word	0x00002390


	//   ....[1]....
        /*009c*/ 	.word	0x000023b0


	//----- nvinfo : EIATTR_REQNTID
	.align		4
.L_28:
        /*00a0*/ 	.byte	0x04, 0x10
        /*00a2*/ 	.short	(.L_30 - .L_29)
.L_29:
        /*00a4*/ 	.word	0x00000080
        /*00a8*/ 	.word	0x00000001
        /*00ac*/ 	.word	0x00000001
.L_30:


//--------------------- .nv.callgraph             --------------------------
	.section	.nv.callgraph,"",@"SHT_CUDA_CALLGRAPH"
	.align	4
	.sectionentsize	8
	.align		4
        /*0000*/ 	.word	0x00000000
	.align		4
        /*0004*/ 	.word	0xffffffff
	.align		4
        /*0008*/ 	.word	0x00000000
	.align		4
        /*000c*/ 	.word	0xfffffffe
	.align		4
        /*0010*/ 	.word	0x00000000
	.align		4
        /*0014*/ 	.word	0xfffffffd
	.align		4
        /*0018*/ 	.word	0x00000000
	.align		4
        /*001c*/ 	.word	0xfffffffc


//--------------------- .nv.rel.action            --------------------------
	.section	.nv.rel.action,"",@"SHT_CUDA_RELOCINFO"
	.align	8
	.sectionentsize	8
        /*0000*/ 	.byte	0x73, 0x00, 0x00, 0x00, 0x00, 0x00, 0x00, 0x00, 0x00, 0x00, 0x00, 0x11, 0x25, 0x00, 0x05, 0x36


//--------------------- .nv.constant4             --------------------------
	.section	.nv.constant4,"a",@progbits
	.align	8
	.align		8
.nv.constant4:
        /*0000*/ 	.dword	_$_str


//--------------------- .nv.constant0.kda_gate_fwd_kernel --------------------------
	.section	.nv.constant0.kda_gate_fwd_kernel,"a",@progbits
	.sectionflags	@""
	.align	4
.nv.constant0.kda_gate_fwd_kernel:
	.zero		400


//--------------------- .text.kda_gate_fwd_kernel --------------------------
	.section	.text.kda_gate_fwd_kernel,"ax",@progbits
	.sectioninfo	@"SHI_REGISTERS=43"
	.align	128
        .global         kda_gate_fwd_kernel
        .type           kda_gate_fwd_kernel,@function
        .size           kda_gate_fwd_kernel,(.L_x_1 - kda_gate_fwd_kernel)
        .other          kda_gate_fwd_kernel,@"STO_CUDA_ENTRY STV_DEFAULT"
kda_gate_fwd_kernel:
.text.kda_gate_fwd_kernel:
[----:B------:R-:W-:Y:S02]  /*0000*/  MOV R1, c[0x0][0x28] ;  /* 0x00000a0000017a02 */ /* 0x000fe40000000f00 */
[----:B------:R-:W0:Y:S01]  /*0010*/  S2R R16, SR_TID.X ;  /* 0x0000000000107919 */ /* 0x000e220000002100 */
[----:B------:R-:W-:Y:S01]  /*0020*/  UMOV UR6, 0xc ;  /* 0x0000000c00067882 */ /* 0x000fe20000000000 */
[----:B------:R-:W-:Y:S01]  /*0030*/  MOV R17, RZ ;  /* 0x000000ff00117202 */ /* 0x000fe20000000f00 */
[----:B------:R-:W-:Y:S01]  /*0040*/  ULDC.64 UR4, c[0x0][0x178] ;  /* 0x00005e0000047ab9 */ /* 0x000fe20000000a00 */
[----:B------:R-:W1:Y:S01]  /*0050*/  S2R R24, SR_CTAID.X ;  /* 0x0000000000187919 */ /* 0x000e620000002500 */
[----:B------:R-:W-:Y:S01]  /*0060*/  UIMAD UR6, UR6, UR5, URZ ;  /* 0x00000005060672a4 */ /* 0x000fe2000f8e023f */
[----:B------:R-:W-:Y:S01]  /*0070*/  CS2R R12, SRZ ;  /* 0x00000000000c7805 */ /* 0x000fe2000001ff00 */
[----:B------:R-:W-:Y:S01]  /*0080*/  USHF.R.S32.HI UR7, URZ, 0x1f, UR4 ;  /* 0x0000001f3f077899 */ /* 0x000fe20008011404 */
[----:B------:R-:W2:Y:S01]  /*0090*/  S2UR UR10, SR_CTAID.Y ;  /* 0x00000000000a79c3 */ /* 0x000ea20000002600 */
[----:B------:R-:W-:Y:S01]  /*00a0*/  USHF.R.S32.HI UR11, URZ, 0x1f, UR6 ;  /* 0x0000001f3f0b7899 */ /* 0x000fe20008011406 */
[----:B------:R-:W-:Y:S01]  /*00b0*/  CS2R R14, SRZ ;  /* 0x00000000000e7805 */ /* 0x000fe2000001ff00 */
[----:B------:R-:W-:Y:S01]  /*00c0*/  ULDC.64 UR4, c[0x0][0x160] ;  /* 0x0000580000047ab9 */ /* 0x000fe20000000a00 */
[----:B0-----:R-:W-:-:S02]  /*00d0*/  SHF.R.U32.HI R25, RZ, 0x2, R16 ;  /* 0x00000002ff197819 */ /* 0x001fc40000011610 */
[----:B------:R-:W-:Y:S02]  /*00e0*/  SHF.L.U32 R16, R16, 0x2, RZ ;  /* 0x0000000210107819 */ /* 0x000fe400000006ff */
[----:B-1----:R-:W-:Y:S02]  /*00f0*/  SHF.L.U32 R24, R24, 0x7, RZ ;  /* 0x0000000718187819 */ /* 0x002fe400000006ff */
[----:B------:R-:W-:Y:S02]  /*0100*/  SGXT.U32 R25, R25, 0x5 ;  /* 0x000000051919781a */ /* 0x000fe40000000000 */
[----:B------:R-:W-:Y:S01]  /*0110*/  SHF.R.S32.HI R29, RZ, 0x1f, R24 ;  /* 0x0000001fff1d7819 */ /* 0x000fe20000011418 */
[----:B--2---:R-:W-:Y:S01]  /*0120*/  UIMAD UR8, UR10, 0x30, URZ ;  /* 0x000000300a0878a4 */ /* 0x004fe2000f8e023f */
[----:B------:R-:W-:Y:S01]  /*0130*/  LOP3.LUT R3, R25, R24, RZ, 0xfc, !PT ;  /* 0x0000001819037212 */ /* 0x000fe200078efcff */
[----:B------:R-:W-:Y:S01]  /*0140*/  UIMAD UR9, UR10, 0xc, URZ ;  /* 0x0000000c0a0978a4 */ /* 0x000fe2000f8e023f */
[----:B------:R-:W-:Y:S01]  /*0150*/  LOP3.LUT R16, R16, 0xc, RZ, 0xc0, !PT ;  /* 0x0000000c10107812 */ /* 0x000fe200078ec0ff */
[----:B------:R-:W-:Y:S01]  /*0160*/  IMAD R28, R29, UR6, RZ ;  /* 0x000000061d1c7c24 */ /* 0x000fe2000f8e02ff */
[----:B------:R-:W-:Y:S01]  /*0170*/  ISETP.GT.AND P1, PT, R24, -0x1, PT ;  /* 0xffffffff1800780c */ /* 0x000fe20003f24270 */
[----:B------:R-:W-:Y:S01]  /*0180*/  UIADD3 UR4, UP0, UR8, UR4, URZ ;  /* 0x0000000408047290 */ /* 0x000fe2000ff1e03f */
[C---:B------:R-:W-:Y:S01]  /*0190*/  ISETP.LT.U32.AND P0, PT, R3.reuse, c[0x0][0x178], PT ;  /* 0x00005e0003007a0c */ /* 0x040fe20003f01070 */
[----:B------:R-:W-:-:S02]  /*01a0*/  IMAD R5, R3, UR11, R28 ;  /* 0x0000000b03057c24 */ /* 0x000fc4000f8e021c */
[----:B------:R-:W-:Y:S01]  /*01b0*/  IMAD.WIDE.U32 R2, R3, UR6, R16 ;  /* 0x0000000603027c25 */ /* 0x000fe2000f8e0010 */
[----:B------:R-:W-:Y:S01]  /*01c0*/  ISETP.LT.AND.EX P0, PT, R29, UR7, P1, P0 ;  /* 0x000000071d007c0c */ /* 0x000fe20008f01300 */
[----:B------:R-:W-:-:S03]  /*01d0*/  ULEA.HI.X UR5, UR9, UR5, URZ, 0x2, UP0 ;  /* 0x0000000509057291 */ /* 0x000fc600080f143f */
[----:B------:R-:W-:Y:S02]  /*01e0*/  ISETP.NE.U32.AND P0, PT, R16, 0xc, P0 ;  /* 0x0000000c1000780c */ /* 0x000fe40000705070 */
[----:B------:R-:W-:Y:S02]  /*01f0*/  IADD3 R3, R3, R5, RZ ;  /* 0x0000000503037210 */ /* 0x000fe40007ffe0ff */
[C---:B------:R-:W-:Y:S02]  /*0200*/  SHF.L.U32 R20, R2.reuse, 0x2, RZ ;  /* 0x0000000202147819 */ /* 0x040fe400000006ff */
[----:B------:R-:W-:-:S08]  /*0210*/  SHF.L.U64.HI R21, R2, 0x2, R3 ;  /* 0x0000000202157819 */ /* 0x000fd00000010203 */
[----:B------:R-:W2:Y:S01]  /*0220*/  @P0 LDG.E.128.SYS R12, [R20.64+UR4] ;  /* 0x00000004140c0981 */ /* 0x000ea2000c1eed00 */
[----:B------:R-:W-:Y:S01]  /*0230*/  LOP3.LUT R3, R24, 0x40, R25, 0xfe, !PT ;  /* 0x0000004018037812 */ /* 0x000fe200078efe19 */
[----:B------:R-:W-:Y:S01]  /*0240*/  CS2R R8, SRZ ;  /* 0x0000000000087805 */ /* 0x000fe2000001ff00 */
[----:B------:R-:W-:Y:S02]  /*0250*/  CS2R R10, SRZ ;  /* 0x00000000000a7805 */ /* 0x000fe4000001ff00 */
[C---:B------:R-:W-:Y:S01]  /*0260*/  ISETP.LT.U32.AND P2, PT, R3.reuse, c[0x0][0x178], PT ;  /* 0x00005e0003007a0c */ /* 0x040fe20003f41070 */
[C---:B------:R-:W-:Y:S02]  /*0270*/  IMAD R5, R3.reuse, UR11, R28 ;  /* 0x0000000b03057c24 */ /* 0x040fe4000f8e021c */
[----:B------:R-:W-:Y:S01]  /*0280*/  IMAD.WIDE.U32 R2, R3, UR6, R16 ;  /* 0x0000000603027c25 */ /* 0x000fe2000f8e0010 */
[----:B------:R-:W-:-:S04]  /*0290*/  ISETP.LT.AND.EX P2, PT, R29, UR7, P1, P2 ;  /* 0x000000071d007c0c */ /* 0x000fc80008f41320 */
[----:B------:R-:W-:Y:S02]  /*02a0*/  ISETP.NE.U32.AND P2, PT, R16, 0xc, P2 ;  /* 0x0000000c1000780c */ /* 0x000fe40001745070 */
[----:B------:R-:W-:Y:S02]  /*02b0*/  IADD3 R3, R3, R5, RZ ;  /* 0x0000000503037210 */ /* 0x000fe40007ffe0ff */
[C---:B------:R-:W-:Y:S02]  /*02c0*/  SHF.L.U32 R22, R2.reuse, 0x2, RZ ;  /* 0x0000000202167819 */ /* 0x040fe400000006ff */
[----:B------:R-:W-:-:S08]  /*02d0*/  SHF.L.U64.HI R23, R2, 0x2, R3 ;  /* 0x0000000202177819 */ /* 0x000fd00000010203 */
[----:B------:R-:W3:Y:S01]  /*02e0*/  @P2 LDG.E.128.SYS R8, [R22.64+UR4] ;  /* 0x0000000416082981 */ /* 0x000ee2000c1eed00 */
        /* <DEDUP_REMOVED lines=11> */
[----:B------:R-:W4:Y:S01]  /*03a0*/  @P3 LDG.E.128.SYS R4, [R2.64+UR4] ;  /* 0x0000000402043981 */ /* 0x000f22000c1eed00 */
[----:B------:R-:W-:Y:S01]  /*03b0*/  LOP3.LUT R25, R24, 0x20, R25, 0xfe, !PT ;  /* 0x0000002018197812 */ /* 0x000fe200078efe19 */
[----:B--2---:R-:W-:Y:S02]  /*03c0*/  FMUL R18, R12, 1.4426950216293334961 ;  /* 0x3fb8aa3b0c127820 */ /* 0x004fe40000400000 */
[----:B------:R-:W-:-:S03]  /*03d0*/  FMUL R27, R13, 1.4426950216293334961 ;  /* 0x3fb8aa3b0d1b7820 */ /* 0x000fc60000400000 */
[----:B------:R-:W-:Y:S02]  /*03e0*/  FSETP.GEU.AND P4, PT, R18, -126, PT ;  /* 0xc2fc00001200780b */ /* 0x000fe40003f8e000 */
[----:B------:R-:W-:-:S10]  /*03f0*/  FSETP.GEU.AND P5, PT, R27, -126, PT ;  /* 0xc2fc00001b00780b */ /* 0x000fd40003fae000 */
[----:B------:R-:W-:Y:S02]  /*0400*/  @!P4 FMUL R18, R18, 0.5 ;  /* 0x3f0000001212c820 */ /* 0x000fe40000400000 */
[----:B------:R-:W-:-:S04]  /*0410*/  @!P5 FMUL R27, R27, 0.5 ;  /* 0x3f0000001b1bd820 */ /* 0x000fc80000400000 */
[----:B------:R-:W0:Y:S08]  /*0420*/  MUFU.EX2 R26, R18 ;  /* 0x00000012001a7308 */ /* 0x000e300000000800 */
[----:B------:R-:W1:Y:S01]  /*0430*/  MUFU.EX2 R27, R27 ;  /* 0x0000001b001b7308 */ /* 0x000e620000000800 */
[----:B0-----:R-:W-:Y:S01]  /*0440*/  @!P4 FMUL R26, R26, R26 ;  /* 0x0000001a1a1ac220 */ /* 0x001fe20000400000 */
[----:B------:R-:W-:-:S03]  /*0450*/  ISETP.LT.U32.AND P4, PT, R25, c[0x0][0x178], PT ;  /* 0x00005e0019007a0c */ /* 0x000fc60003f81070 */
[----:B------:R-:W-:Y:S01]  /*0460*/  FADD R26, R26, 1 ;  /* 0x3f8000001a1a7421 */ /* 0x000fe20000000000 */
[----:B------:R-:W-:Y:S01]  /*0470*/  ISETP.LT.AND.EX P1, PT, R29, UR7, P1, P4 ;  /* 0x000000071d007c0c */ /* 0x000fe20008f21340 */
[----:B------:R-:W-:Y:S02]  /*0480*/  FMUL R29, R15, 1.4426950216293334961 ;  /* 0x3fb8aa3b0f1d7820 */ /* 0x000fe40000400000 */
[----:B-1----:R-:W-:Y:S01]  /*0490*/  @!P5 FMUL R27, R27, R27 ;  /* 0x0000001b1b1bd220 */ /* 0x002fe20000400000 */
[----:B------:R-:W-:Y:S02]  /*04a0*/  IADD3 R0, R26, -0x3f2aaaab, RZ ;  /* 0xc0d555551a007810 */ /* 0x000fe40007ffe0ff */
[----:B------:R-:W-:Y:S01]  /*04b0*/  ISETP.NE.U32.AND P1, PT, R16, 0xc, P1 ;  /* 0x0000000c1000780c */ /* 0x000fe20000f25070 */
[----:B------:R-:W-:Y:S01]  /*04c0*/  FADD R27, R27, 1 ;  /* 0x3f8000001b1b7421 */ /* 0x000fe20000000000 */
[----:B------:R-:W-:Y:S02]  /*04d0*/  LOP3.LUT R31, R0, 0xff800000, RZ, 0xc0, !PT ;  /* 0xff800000001f7812 */ /* 0x000fe400078ec0ff */
[----:B------:R-:W-:-:S02]  /*04e0*/  MOV R0, 0x3e055027 ;  /* 0x3e05502700007802 */ /* 0x000fc40000000f00 */
[C---:B------:R-:W-:Y:S02]  /*04f0*/  IADD3 R19, R26.reuse, -R31, RZ ;  /* 0x8000001f1a137210 */ /* 0x040fe40007ffe0ff */
[----:B------:R-:W0:Y:S01]  /*0500*/  I2F R31, R31 ;  /* 0x0000001f001f7306 */ /* 0x000e220000201400 */
[----:B------:R-:W-:Y:S02]  /*0510*/  FSETP.GEU.AND P5, PT, R29, -126, PT ;  /* 0xc2fc00001d00780b */ /* 0x000fe40003fae000 */
[----:B------:R-:W-:Y:S01]  /*0520*/  FADD R33, R19, -1 ;  /* 0xbf80000013217421 */ /* 0x000fe20000000000 */
[----:B------:R-:W-:Y:S01]  /*0530*/  ISETP.GE.U32.AND P6, PT, R26, 0x7f800000, PT ;  /* 0x7f8000001a00780c */ /* 0x000fe20003fc6070 */
[----:B------:R-:W-:Y:S01]  /*0540*/  IMAD.WIDE.U32 R18, R25, UR6, R16 ;  /* 0x0000000619127c25 */ /* 0x000fe2000f8e0010 */
[----:B------:R-:W-:-:S03]  /*0550*/  MOV R16, RZ ;  /* 0x000000ff00107202 */ /* 0x000fc60000000f00 */
[----:B------:R-:W-:Y:S02]  /*0560*/  FFMA.FTZ R24, R33, -R0, 0.14084610342979431152 ;  /* 0x3e1039f621187423 */ /* 0x000fe40000010800 */
[----:B------:R-:W-:Y:S02]  /*0570*/  IMAD R17, R25, UR11, R28 ;  /* 0x0000000b19117c24 */ /* 0x000fe4000f8e021c */
[----:B------:R-:W-:-:S03]  /*0580*/  FFMA.FTZ R24, R33, R24, -0.12148627638816833496 ;  /* 0xbdf8cdcc21187423 */ /* 0x000fc60000010018 */
[----:B------:R-:W-:Y:S01]  /*0590*/  IADD3 R17, R19, R17, RZ ;  /* 0x0000001113117210 */ /* 0x000fe20007ffe0ff */
[----:B------:R-:W-:Y:S02]  /*05a0*/  FFMA.FTZ R24, R33, R24, 0.13980610668659210205 ;  /* 0x3e0f295521187423 */ /* 0x000fe40000010018 */
[----:B0-----:R-:W-:Y:S01]  /*05b0*/  FFMA.FTZ R31, R31, 1.1920928955078125e-07, RZ ;  /* 0x340000001f1f7823 */ /* 0x001fe200000100ff */
[C---:B------:R-:W-:Y:S01]  /*05c0*/  SHF.L.U64.HI R25, R18.reuse, 0x2, R17 ;  /* 0x0000000212197819 */ /* 0x040fe20000010211 */
[----:B------:R-:W-:Y:S01]  /*05d0*/  FFMA.FTZ R28, R33, R24, -0.16684235632419586182 ;  /* 0xbe2ad8b9211c7423 */ /* 0x000fe20000010018 */
[----:B------:R-:W-:Y:S02]  /*05e0*/  SHF.L.U32 R24, R18, 0x2, RZ ;  /* 0x0000000212187819 */ /* 0x000fe400000006ff */
[----:B------:R-:W-:Y:S01]  /*05f0*/  IADD3 R17, R27, -0x3f2aaaab, RZ ;  /* 0xc0d555551b117810 */ /* 0x000fe20007ffe0ff */
[----:B------:R-:W-:Y:S02]  /*0600*/  FFMA.FTZ R18, R33, R28, 0.20012299716472625732 ;  /* 0x3e4ced0b21127423 */ /* 0x000fe4000001001c */
[----:B------:R-:W-:Y:S01]  /*0610*/  FMUL R28, R14, 1.4426950216293334961 ;  /* 0x3fb8aa3b0e1c7820 */ /* 0x000fe20000400000 */
[----:B------:R-:W-:Y:S01]  /*0620*/  LOP3.LUT R32, R17, 0xff800000, RZ, 0xc0, !PT ;  /* 0xff80000011207812 */ /* 0x000fe200078ec0ff */
[----:B------:R-:W-:Y:S01]  /*0630*/  FFMA.FTZ R18, R33, R18, -0.24999669194221496582 ;  /* 0xbe7fff2221127423 */ /* 0x000fe20000010012 */
[----:B------:R-:W-:-:S02]  /*0640*/  MOV R17, RZ ;  /* 0x000000ff00117202 */ /* 0x000fc40000000f00 */
[----:B------:R-:W-:Y:S01]  /*0650*/  FSETP.GEU.AND P4, PT, R28, -126, PT ;  /* 0xc2fc00001c00780b */ /* 0x000fe20003f8e000 */
[----:B------:R-:W-:Y:S01]  /*0660*/  FFMA.FTZ R18, R33, R18, 0.33333182334899902344 ;  /* 0x3eaaaa7821127423 */ /* 0x000fe20000010012 */
[----:B------:R-:W-:-:S03]  /*0670*/  IADD3 R19, R27, -R32, RZ ;  /* 0x800000201b137210 */ /* 0x000fc60007ffe0ff */
[----:B------:R-:W-:Y:S02]  /*0680*/  FFMA.FTZ R30, R33, R18, -0.5 ;  /* 0xbf000000211e7423 */ /* 0x000fe40000010012 */
[----:B------:R-:W-:Y:S02]  /*0690*/  FADD R35, R19, -1 ;  /* 0xbf80000013237421 */ /* 0x000fe40000000000 */
[----:B------:R-:W-:Y:S01]  /*06a0*/  CS2R R18, SRZ ;  /* 0x0000000000127805 */ /* 0x000fe2000001ff00 */
[----:B------:R-:W-:Y:S02]  /*06b0*/  FMUL R30, R33, R30 ;  /* 0x0000001e211e7220 */ /* 0x000fe40000400000 */
[----:B------:R-:W-:Y:S02]  /*06c0*/  @!P4 FMUL R28, R28, 0.5 ;  /* 0x3f0000001c1cc820 */ /* 0x000fe40000400000 */
[----:B------:R-:W-:Y:S02]  /*06d0*/  FFMA.FTZ R34, R35, -R0, 0.14084610342979431152 ;  /* 0x3e1039f623227423 */ /* 0x000fe40000010800 */
[----:B------:R-:W-:Y:S01]  /*06e0*/  @!P5 FMUL R29, R29, 0.5 ;  /* 0x3f0000001d1dd820 */ /* 0x000fe20000400000 */
[----:B------:R-:W2:Y:S01]  /*06f0*/  @P1 LDG.E.128.SYS R16, [R24.64+UR4] ;  /* 0x0000000418101981 */ /* 0x000ea2000c1eed00 */
[----:B------:R-:W0:Y:S01]  /*0700*/  MUFU.EX2 R28, R28 ;  /* 0x0000001c001c7308 */ /* 0x000e220000000800 */
[----:B------:R-:W-:Y:S01]  /*0710*/  FFMA.FTZ R34, R35, R34, -0.12148627638816833496 ;  /* 0xbdf8cdcc23227423 */ /* 0x000fe20000010022 */
[----:B------:R-:W-:Y:S01]  /*0720*/  ULDC.64 UR4, c[0x0][0x168] ;  /* 0x00005a0000047ab9 */ /* 0x000fe20000000a00 */
[----:B------:R-:W-:-:S02]  /*0730*/  FFMA.FTZ R30, R33, R30, R33 ;  /* 0x0000001e211e7223 */ /* 0x000fc40000010021 */
[----:B------:R-:W-:Y:S01]  /*0740*/  FFMA.FTZ R34, R35, R34, 0.13980610668659210205 ;  /* 0x3e0f295523227423 */ /* 0x000fe20000010022 */
[----:B------:R-:W-:Y:S01]  /*0750*/  @P6 MOV R33, 0x7f800000 ;  /* 0x7f80000000216802 */ /* 0x000fe20000000f00 */
[----:B------:R-:W-:Y:S01]  /*0760*/  FFMA.FTZ R30, R31, 0.69314718246459960938, R30 ;  /* 0x3f3172181f1e7823 */ /* 0x000fe2000001001e */
[----:B------:R-:W1:Y:S01]  /*0770*/  MUFU.EX2 R29, R29 ;  /* 0x0000001d001d7308 */ /* 0x000e620000000800 */
[C---:B------:R-:W-:Y:S02]  /*0780*/  FFMA.FTZ R34, R35.reuse, R34, -0.16684235632419586182 ;  /* 0xbe2ad8b923227423 */ /* 0x040fe40000010022 */
[----:B------:R-:W-:Y:S01]  /*0790*/  @P6 FFMA.FTZ R30, R26, R33, +INF ;  /* 0x7f8000001a1e6423 */ /* 0x000fe20000010021 */
[----:B------:R-:W-:Y:S01]  /*07a0*/  FSETP.GT.AND P6, PT, R12, 20, PT ;  /* 0x41a000000c00780b */ /* 0x000fe20003fc4000 */
[----:B------:R-:W-:Y:S02]  /*07b0*/  FFMA.FTZ R34, R35, R34, 0.20012299716472625732 ;  /* 0x3e4ced0b23227423 */ /* 0x000fe40000010022 */
[----:B0-----:R-:W-:Y:S01]  /*07c0*/  @!P4 FMUL R28, R28, R28 ;  /* 0x0000001c1c1cc220 */ /* 0x001fe20000400000 */
[----:B------:R-:W-:-:S03]  /*07d0*/  FSETP.NEU.AND P4, PT, R26, RZ, PT ;  /* 0x000000ff1a00720b */ /* 0x000fc60003f8d000 */
[----:B------:R-:W-:Y:S01]  /*07e0*/  FADD R26, R28, 1 ;  /* 0x3f8000001c1a7421 */ /* 0x000fe20000000000 */
[----:B------:R-:W0:Y:S01]  /*07f0*/  I2F R32, R32 ;  /* 0x0000002000207306 */ /* 0x000e220000201400 */
[----:B------:R-:W-:-:S03]  /*0800*/  FFMA.FTZ R34, R35, R34, -0.24999669194221496582 ;  /* 0xbe7fff2223227423 */ /* 0x000fc60000010022 */
[----:B------:R-:W-:Y:S01]  /*0810*/  IADD3 R28, R26, -0x3f2aaaab, RZ ;  /* 0xc0d555551a1c7810 */ /* 0x000fe20007ffe0ff */
[----:B------:R-:W-:-:S03]  /*0820*/  FFMA.FTZ R34, R35, R34, 0.33333182334899902344 ;  /* 0x3eaaaa7823227423 */ /* 0x000fc60000010022 */
[----:B------:R-:W-:Y:S01]  /*0830*/  LOP3.LUT R31, R28, 0xff800000, RZ, 0xc0, !PT ;  /* 0xff8000001c1f7812 */ /* 0x000fe200078ec0ff */
[----:B------:R-:W-:Y:S01]  /*0840*/  FFMA.FTZ R34, R35, R34, -0.5 ;  /* 0xbf00000023227423 */ /* 0x000fe20000010022 */
[----:B------:R-:W-:Y:S01]  /*0850*/  @!P6 FSEL R12, R30, -INF , P4 ;  /* 0xff8000001e0ce808 */ /* 0x000fe20002000000 */
[----:B-1----:R-:W-:Y:S01]  /*0860*/  @!P5 FMUL R29, R29, R29 ;  /* 0x0000001d1d1dd220 */ /* 0x002fe20000400000 */
[----:B------:R-:W-:Y:S01]  /*0870*/  IADD3 R30, R26, -R31, RZ ;  /* 0x8000001f1a1e7210 */ /* 0x000fe20007ffe0ff */
[----:B------:R-:W-:Y:S01]  /*0880*/  FMUL R34, R35, R34 ;  /* 0x0000002223227220 */ /* 0x000fe20000400000 */
[----:B------:R-:W-:Y:S01]  /*0890*/  ISETP.GE.U32.AND P6, PT, R27, 0x7f800000, PT ;  /* 0x7f8000001b00780c */ /* 0x000fe20003fc6070 */
[----:B------:R-:W-:Y:S02]  /*08a0*/  FADD R28, R29, 1 ;  /* 0x3f8000001d1c7421 */ /* 0x000fe40000000000 */
[----:B------:R-:W-:Y:S02]  /*08b0*/  FADD R33, R30, -1 ;  /* 0xbf8000001e217421 */ /* 0x000fe40000000000 */
[----:B------:R-:W-:Y:S01]  /*08c0*/  FFMA.FTZ R35, R35, R34, R35 ;  /* 0x0000002223237223 */ /* 0x000fe20000010023 */
[----:B------:R-:W-:Y:S01]  /*08d0*/  IADD3 R29, R28, -0x3f2aaaab, RZ ;  /* 0xc0d555551c1d7810 */ /* 0x000fe20007ffe0ff */
[----:B0-----:R-:W-:-:S02]  /*08e0*/  FFMA.FTZ R32, R32, 1.1920928955078125e-07, RZ ;  /* 0x3400000020207823 */ /* 0x001fc400000100ff */
[----:B------:R-:W-:Y:S01]  /*08f0*/  FFMA.FTZ R30, R33, -R0, 0.14084610342979431152 ;  /* 0x3e1039f6211e7423 */ /* 0x000fe20000010800 */
[----:B------:R-:W-:Y:S01]  /*0900*/  FSETP.GT.AND P5, PT, R13, 20, PT ;  /* 0x41a000000d00780b */ /* 0x000fe20003fa4000 */
[----:B------:R-:W-:Y:S01]  /*0910*/  FFMA.FTZ R32, R32, 0.69314718246459960938, R35 ;  /* 0x3f31721820207823 */ /* 0x000fe20000010023 */
[----:B------:R-:W-:Y:S01]  /*0920*/  LOP3.LUT R35, R29, 0xff800000, RZ, 0xc0, !PT ;  /* 0xff8000001d237812 */ /* 0x000fe200078ec0ff */
[----:B---3--:R-:W-:Y:S01]  /*0930*/  FMUL R36, R8, 1.4426950216293334961 ;  /* 0x3fb8aa3b08247820 */ /* 0x008fe20000400000 */
[----:B------:R-:W-:Y:S01]  /*0940*/  @P6 MOV R34, 0x7f800000 ;  /* 0x7f80000000226802 */ /* 0x000fe20000000f00 */
[C---:B------:R-:W-:Y:S01]  /*0950*/  FFMA.FTZ R30, R33.reuse, R30, -0.12148627638816833496 ;  /* 0xbdf8cdcc211e7423 */ /* 0x040fe2000001001e */
[----:B------:R-:W-:Y:S02]  /*0960*/  IADD3 R29, R28, -R35, RZ ;  /* 0x800000231c1d7210 */ /* 0x000fe40007ffe0ff */
[----:B------:R-:W-:Y:S01]  /*0970*/  FSETP.GEU.AND P4, PT, R36, -126, PT ;  /* 0xc2fc00002400780b */ /* 0x000fe20003f8e000 */
[----:B------:R-:W-:-:S02]  /*0980*/  FFMA.FTZ R30, R33, R30, 0.13980610668659210205 ;  /* 0x3e0f2955211e7423 */ /* 0x000fc4000001001e */
[C---:B------:R-:W-:Y:S01]  /*0990*/  @P6 FFMA.FTZ R32, R27.reuse, R34, +INF ;  /* 0x7f8000001b206423 */ /* 0x040fe20000010022 */
[----:B------:R-:W-:Y:S01]  /*09a0*/  FSETP.NEU.AND P6, PT, R27, RZ, PT ;  /* 0x000000ff1b00720b */ /* 0x000fe20003fcd000 */
[----:B------:R-:W-:Y:S02]  /*09b0*/  FMUL R37, R9, 1.4426950216293334961 ;  /* 0x3fb8aa3b09257820 */ /* 0x000fe40000400000 */
[----:B------:R-:W-:Y:S02]  /*09c0*/  FADD R29, R29, -1 ;  /* 0xbf8000001d1d7421 */ /* 0x000fe40000000000 */
[----:B------:R-:W-:Y:S01]  /*09d0*/  FFMA.FTZ R30, R33, R30, -0.16684235632419586182 ;  /* 0xbe2ad8b9211e7423 */ /* 0x000fe2000001001e */
[----:B------:R-:W-:Y:S01]  /*09e0*/  @!P5 FSEL R13, R32, -INF , P6 ;  /* 0xff800000200dd808 */ /* 0x000fe20003000000 */
[----:B------:R-:W-:Y:S01]  /*09f0*/  FFMA.FTZ R32, R29, -R0, 0.14084610342979431152 ;  /* 0x3e1039f61d207423 */ /* 0x000fe20000010800 */
[----:B------:R-:W-:Y:S01]  /*0a00*/  FSETP.GEU.AND P5, PT, R37, -126, PT ;  /* 0xc2fc00002500780b */ /* 0x000fe20003fae000 */
[----:B------:R-:W-:Y:S01]  /*0a10*/  FFMA.FTZ R30, R33, R30, 0.20012299716472625732 ;  /* 0x3e4ced0b211e7423 */ /* 0x000fe2000001001e */
[----:B------:R-:W0:Y:S01]  /*0a20*/  I2F R31, R31 ;  /* 0x0000001f001f7306 */ /* 0x000e220000201400 */
[----:B------:R-:W-:-:S02]  /*0a30*/  @!P4 FMUL R36, R36, 0.5 ;  /* 0x3f0000002424c820 */ /* 0x000fc40000400000 */
[----:B------:R-:W-:Y:S02]  /*0a40*/  FFMA.FTZ R32, R29, R32, -0.12148627638816833496 ;  /* 0xbdf8cdcc1d207423 */ /* 0x000fe40000010020 */
[----:B------:R-:W-:Y:S02]  /*0a50*/  FFMA.FTZ R30, R33, R30, -0.24999669194221496582 ;  /* 0xbe7fff22211e7423 */ /* 0x000fe4000001001e */
[----:B------:R-:W-:Y:S01]  /*0a60*/  FFMA.FTZ R32, R29, R32, 0.13980610668659210205 ;  /* 0x3e0f29551d207423 */ /* 0x000fe20000010020 */
[----:B------:R-:W1:Y:S01]  /*0a70*/  MUFU.EX2 R36, R36 ;  /* 0x0000002400247308 */ /* 0x000e620000000800 */
[----:B------:R-:W-:Y:S01]  /*0a80*/  FFMA.FTZ R30, R33, R30, 0.33333182334899902344 ;  /* 0x3eaaaa78211e7423 */ /* 0x000fe2000001001e */
[----:B------:R-:W-:Y:S01]  /*0a90*/  ISETP.GE.U32.AND P6, PT, R26, 0x7f800000, PT ;  /* 0x7f8000001a00780c */ /* 0x000fe20003fc6070 */
[----:B------:R-:W-:Y:S02]  /*0aa0*/  @!P5 FMUL R37, R37, 0.5 ;  /* 0x3f0000002525d820 */ /* 0x000fe40000400000 */
[----:B------:R-:W-:-:S02]  /*0ab0*/  FFMA.FTZ R32, R29, R32, -0.16684235632419586182 ;  /* 0xbe2ad8b91d207423 */ /* 0x000fc40000010020 */
[----:B------:R-:W-:Y:S02]  /*0ac0*/  FFMA.FTZ R30, R33, R30, -0.5 ;  /* 0xbf000000211e7423 */ /* 0x000fe4000001001e */
[----:B------:R-:W-:Y:S01]  /*0ad0*/  FFMA.FTZ R34, R29, R32, 0.20012299716472625732 ;  /* 0x3e4ced0b1d227423 */ /* 0x000fe20000010020 */
[----:B------:R-:W3:Y:S01]  /*0ae0*/  MUFU.EX2 R37, R37 ;  /* 0x0000002500257308 */ /* 0x000ee20000000800 */
[----:B------:R-:W-:Y:S02]  /*0af0*/  FMUL R32, R33, R30 ;  /* 0x0000001e21207220 */ /* 0x000fe40000400000 */
[----:B0-----:R-:W-:Y:S02]  /*0b00*/  FFMA.FTZ R31, R31, 1.1920928955078125e-07, RZ ;  /* 0x340000001f1f7823 */ /* 0x001fe400000100ff */
[----:B------:R-:W-:Y:S01]  /*0b10*/  FFMA.FTZ R32, R33, R32, R33 ;  /* 0x0000002021207223 */ /* 0x000fe20000010021 */
[----:B------:R-:W-:Y:S01]  /*0b20*/  @P6 MOV R39, 0x7f800000 ;  /* 0x7f80000000276802 */ /* 0x000fe20000000f00 */
[----:B-1----:R-:W-:Y:S01]  /*0b30*/  @!P4 FMUL R36, R36, R36 ;  /* 0x000000242424c220 */ /* 0x002fe20000400000 */
[----:B------:R-:W0:Y:S01]  /*0b40*/  I2F R35, R35 ;  /* 0x0000002300237306 */ /* 0x000e220000201400 */
[----:B------:R-:W-:-:S02]  /*0b50*/  FFMA.FTZ R31, R31, 0.69314718246459960938, R32 ;  /* 0x3f3172181f1f7823 */ /* 0x000fc40000010020 */
[C---:B------:R-:W-:Y:S02]  /*0b60*/  FFMA.FTZ R34, R29.reuse, R34, -0.24999669194221496582 ;  /* 0xbe7fff221d227423 */ /* 0x040fe40000010022 */
[----:B------:R-:W-:Y:S01]  /*0b70*/  @P6 FFMA.FTZ R31, R26, R39, +INF ;  /* 0x7f8000001a1f6423 */ /* 0x000fe20000010027 */
[----:B------:R-:W-:Y:S01]  /*0b80*/  FSETP.GT.AND P6, PT, R14, 20, PT ;  /* 0x41a000000e00780b */ /* 0x000fe20003fc4000 */
[----:B------:R-:W-:Y:S02]  /*0b90*/  FADD R27, R36, 1 ;  /* 0x3f800000241b7421 */ /* 0x000fe40000000000 */
[----:B------:R-:W-:Y:S02]  /*0ba0*/  FFMA.FTZ R34, R29, R34, 0.33333182334899902344 ;  /* 0x3eaaaa781d227423 */ /* 0x000fe40000010022 */
[----:B---3--:R-:W-:Y:S01]  /*0bb0*/  @!P5 FMUL R37, R37, R37 ;  /* 0x000000252525d220 */ /* 0x008fe20000400000 */
[----:B------:R-:W-:Y:S01]  /*0bc0*/  IADD3 R36, R27, -0x3f2aaaab, RZ ;  /* 0xc0d555551b247810 */ /* 0x000fe20007ffe0ff */
[----:B------:R-:W-:Y:S01]  /*0bd0*/  FFMA.FTZ R34, R29, R34, -0.5 ;  /* 0xbf0000001d227423 */ /* 0x000fe20000010022 */
[----:B------:R-:W-:-:S02]  /*0be0*/  ISETP.GE.U32.AND P4, PT, R28, 0x7f800000, PT ;  /* 0x7f8000001c00780c */ /* 0x000fc40003f86070 */
[----:B------:R-:W-:Y:S01]  /*0bf0*/  FSETP.NEU.AND P5, PT, R26, RZ, PT ;  /* 0x000000ff1a00720b */ /* 0x000fe20003fad000 */
[----:B------:R-:W-:Y:S01]  /*0c00*/  FMUL R34, R29, R34 ;  /* 0x000000221d227220 */ /* 0x000fe20000400000 */
[----:B------:R-:W-:Y:S01]  /*0c10*/  LOP3.LUT R30, R36, 0xff800000, RZ, 0xc0, !PT ;  /* 0xff800000241e7812 */ /* 0x000fe200078ec0ff */
[----:B------:R-:W-:Y:S01]  /*0c20*/  FADD R26, R37, 1 ;  /* 0x3f800000251a7421 */ /* 0x000fe20000000000 */
[----:B------:R-:W-:Y:S01]  /*0c30*/  @!P6 FSEL R14, R31, -INF , P5 ;  /* 0xff8000001f0ee808 */ /* 0x000fe20002800000 */
[----:B------:R-:W-:Y:S01]  /*0c40*/  FFMA.FTZ R34, R29, R34, R29 ;  /* 0x000000221d227223 */ /* 0x000fe2000001001d */
[----:B------:R-:W-:Y:S01]  /*0c50*/  IADD3 R33, R27, -R30, RZ ;  /* 0x8000001e1b217210 */ /* 0x000fe20007ffe0ff */
[----:B0-----:R-:W-:Y:S01]  /*0c60*/  FFMA.FTZ R35, R35, 1.1920928955078125e-07, RZ ;  /* 0x3400000023237823 */ /* 0x001fe200000100ff */
[----:B------:R-:W-:-:S03]  /*0c70*/  IADD3 R31, R26, -0x3f2aaaab, RZ ;  /* 0xc0d555551a1f7810 */ /* 0x000fc60007ffe0ff */
[----:B------:R-:W-:Y:S01]  /*0c80*/  FFMA.FTZ R34, R35, 0.69314718246459960938, R34 ;  /* 0x3f31721823227823 */ /* 0x000fe20000010022 */
[----:B------:R-:W-:Y:S01]  /*0c90*/  LOP3.LUT R35, R31, 0xff800000, RZ, 0xc0, !PT ;  /* 0xff8000001f237812 */ /* 0x000fe200078ec0ff */
[----:B------:R-:W-:Y:S01]  /*0ca0*/  FADD R33, R33, -1 ;  /* 0xbf80000021217421 */ /* 0x000fe20000000000 */
[----:B------:R-:W-:Y:S02]  /*0cb0*/  @P4 MOV R29, 0x7f800000 ;  /* 0x7f800000001d4802 */ /* 0x000fe40000000f00 */
[----:B------:R-:W-:Y:S01]  /*0cc0*/  IADD3 R31, R26, -R35, RZ ;  /* 0x800000231a1f7210 */ /* 0x000fe20007ffe0ff */
[----:B------:R-:W-:Y:S02]  /*0cd0*/  FFMA.FTZ R32, R33, -R0, 0.14084610342979431152 ;  /* 0x3e1039f621207423 */ /* 0x000fe40000010800 */
[----:B------:R-:W-:Y:S01]  /*0ce0*/  @P4 FFMA.FTZ R34, R28, R29, +INF ;  /* 0x7f8000001c224423 */ /* 0x000fe2000001001d */
[----:B------:R-:W-:Y:S01]  /*0cf0*/  FSETP.GT.AND P4, PT, R15, 20, PT ;  /* 0x41a000000f00780b */ /* 0x000fe20003f84000 */
[----:B------:R-:W-:Y:S01]  /*0d00*/  ULEA UR4, UP0, UR10, UR4, 0x2 ;  /* 0x000000040a047291 */ /* 0x000fe2000f80103f */
[----:B------:R-:W-:-:S02]  /*0d10*/  FFMA.FTZ R32, R33, R32, -0.12148627638816833496 ;  /* 0xbdf8cdcc21207423 */ /* 0x000fc40000010020 */
[----:B------:R-:W-:Y:S01]  /*0d20*/  FADD R37, R31, -1 ;  /* 0xbf8000001f257421 */ /* 0x000fe20000000000 */
[----:B------:R-:W-:Y:S01]  /*0d30*/  FSETP.NEU.AND P6, PT, R28, RZ, PT ;  /* 0x000000ff1c00720b */ /* 0x000fe20003fcd000 */
[----:B------:R-:W-:Y:S01]  /*0d40*/  ULEA.HI.X UR5, UR10, UR5, URZ, 0x2, UP0 ;  /* 0x000000050a057291 */ /* 0x000fe200080f143f */
[----:B------:R-:W-:Y:S02]  /*0d50*/  FFMA.FTZ R32, R33, R32, 0.13980610668659210205 ;  /* 0x3e0f295521207423 */ /* 0x000fe40000010020 */
[----:B------:R-:W-:Y:S02]  /*0d60*/  FFMA.FTZ R28, R37, -R0, 0.14084610342979431152 ;  /* 0x3e1039f6251c7423 */ /* 0x000fe40000010800 */
[----:B------:R-:W-:Y:S01]  /*0d70*/  FFMA.FTZ R32, R33, R32, -0.16684235632419586182 ;  /* 0xbe2ad8b921207423 */ /* 0x000fe20000010020 */
[----:B------:R-:W-:Y:S01]  /*0d80*/  @!P4 FSEL R15, R34, -INF , P6 ;  /* 0xff800000220fc808 */ /* 0x000fe20003000000 */
[----:B------:R-:W-:Y:S02]  /*0d90*/  FMUL R29, R10, 1.4426950216293334961 ;  /* 0x3fb8aa3b0a1d7820 */ /* 0x000fe40000400000 */
[----:B------:R-:W-:-:S02]  /*0da0*/  FFMA.FTZ R34, R37, R28, -0.12148627638816833496 ;  /* 0xbdf8cdcc25227423 */ /* 0x000fc4000001001c */
[----:B------:R-:W-:Y:S01]  /*0db0*/  FFMA.FTZ R32, R33, R32, 0.20012299716472625732 ;  /* 0x3e4ced0b21207423 */ /* 0x000fe20000010020 */
[----:B------:R-:W3:Y:S01]  /*0dc0*/  LDG.E.SYS R28, [UR4] ;  /* 0x00000004ff1c7981 */ /* 0x000ee2000c1ee900 */
[----:B------:R-:W-:Y:S01]  /*0dd0*/  FSETP.GEU.AND P5, PT, R29, -126, PT ;  /* 0xc2fc00001d00780b */ /* 0x000fe20003fae000 */
[----:B------:R-:W0:Y:S01]  /*0de0*/  I2F R30, R30 ;  /* 0x0000001e001e7306 */ /* 0x000e220000201400 */
[----:B------:R-:W-:Y:S01]  /*0df0*/  FFMA.FTZ R32, R33, R32, -0.24999669194221496582 ;  /* 0xbe7fff2221207423 */ /* 0x000fe20000010020 */
[----:B------:R-:W-:Y:S01]  /*0e00*/  ISETP.GE.U32.AND P6, PT, R27, 0x7f800000, PT ;  /* 0x7f8000001b00780c */ /* 0x000fe20003fc6070 */
[----:B------:R-:W-:Y:S01]  /*0e10*/  FFMA.FTZ R34, R37, R34, 0.13980610668659210205 ;  /* 0x3e0f295525227423 */ /* 0x000fe20000010022 */
[----:B------:R-:W-:Y:S01]  /*0e20*/  ULDC.64 UR4, c[0x0][0x170] ;  /* 0x00005c0000047ab9 */ /* 0x000fe20000000a00 */
[----:B------:R-:W-:-:S04]  /*0e30*/  FFMA.FTZ R32, R33, R32, 0.33333182334899902344 ;  /* 0x3eaaaa7821207423 */ /* 0x000fc80000010020 */
[----:B------:R-:W-:Y:S02]  /*0e40*/  FFMA.FTZ R32, R33, R32, -0.5 ;  /* 0xbf00000021207423 */ /* 0x000fe40000010020 */
[----:B------:R-:W-:Y:S02]  /*0e50*/  @!P5 FMUL R29, R29, 0.5 ;  /* 0x3f0000001d1dd820 */ /* 0x000fe40000400000 */
[----:B------:R-:W-:Y:S02]  /*0e60*/  FMUL R32, R33, R32 ;  /* 0x0000002021207220 */ /* 0x000fe40000400000 */
[----:B0-----:R-:W-:Y:S02]  /*0e70*/  FFMA.FTZ R31, R30, 1.1920928955078125e-07, RZ ;  /* 0x340000001e1f7823 */ /* 0x001fe400000100ff */
[----:B------:R-:W0:Y:S01]  /*0e80*/  MUFU.EX2 R29, R29 ;  /* 0x0000001d001d7308 */ /* 0x000e220000000800 */
[----:B------:R-:W-:Y:S02]  /*0e90*/  FMUL R30, R11, 1.4426950216293334961 ;  /* 0x3fb8aa3b0b1e7820 */ /* 0x000fe40000400000 */
[----:B------:R-:W-:Y:S01]  /*0ea0*/  FFMA.FTZ R32, R33, R32, R33 ;  /* 0x0000002021207223 */ /* 0x000fe20000010021 */
[----:B------:R-:W-:-:S02]  /*0eb0*/  @P6 MOV R36, 0x7f800000 ;  /* 0x7f80000000246802 */ /* 0x000fc40000000f00 */
[----:B------:R-:W-:Y:S01]  /*0ec0*/  FSETP.GEU.AND P4, PT, R30, -126, PT ;  /* 0xc2fc00001e00780b */ /* 0x000fe20003f8e000 */
[----:B------:R-:W-:Y:S02]  /*0ed0*/  FFMA.FTZ R31, R31, 0.69314718246459960938, R32 ;  /* 0x3f3172181f1f7823 */ /* 0x000fe40000010020 */
[----:B------:R-:W-:Y:S02]  /*0ee0*/  FFMA.FTZ R34, R37, R34, -0.16684235632419586182 ;  /* 0xbe2ad8b925227423 */ /* 0x000fe40000010022 */
[----:B------:R-:W-:Y:S01]  /*0ef0*/  @P6 FFMA.FTZ R31, R27, R36, +INF ;  /* 0x7f8000001b1f6423 */ /* 0x000fe20000010024 */
[----:B------:R-:W-:Y:S01]  /*0f00*/  FSETP.GT.AND P6, PT, R8, 20, PT ;  /* 0x41a000000800780b */ /* 0x000fe20003fc4000 */
[----:B------:R-:W-:Y:S01]  /*0f10*/  FFMA.FTZ R34, R37, R34, 0.20012299716472625732 ;  /* 0x3e4ced0b25227423 */ /* 0x000fe20000010022 */
[----:B------:R-:W1:Y:S01]  /*0f20*/  I2F R35, R35 ;  /* 0x0000002300237306 */ /* 0x000e620000201400 */
[----:B0-----:R-:W-:Y:S02]  /*0f30*/  @!P5 FMUL R29, R29, R29 ;  /* 0x0000001d1d1dd220 */ /* 0x001fe40000400000 */
[----:B------:R-:W-:Y:S01]  /*0f40*/  FFMA.FTZ R34, R37, R34, -0.24999669194221496582 ;  /* 0xbe7fff2225227423 */ /* 0x000fe20000010022 */
[----:B------:R-:W-:Y:S01]  /*0f50*/  FSETP.NEU.AND P5, PT, R27, RZ, PT ;  /* 0x000000ff1b00720b */ /* 0x000fe20003fad000 */
[----:B------:R-:W-:-:S02]  /*0f60*/  @!P4 FMUL R30, R30, 0.5 ;  /* 0x3f0000001e1ec820 */ /* 0x000fc40000400000 */
[----:B------:R-:W-:-:S03]  /*0f70*/  FFMA.FTZ R34, R37, R34, 0.33333182334899902344 ;  /* 0x3eaaaa7825227423 */ /* 0x000fc60000010022 */
[----:B------:R-:W-:Y:S02]  /*0f80*/  @!P6 FSEL R8, R31, -INF , P5 ;  /* 0xff8000001f08e808 */ /* 0x000fe40002800000 */
[----:B------:R-:W-:Y:S01]  /*0f90*/  ISETP.GE.U32.AND P6, PT, R26, 0x7f800000, PT ;  /* 0x7f8000001a00780c */ /* 0x000fe20003fc6070 */
[----:B------:R-:W0:Y:S01]  /*0fa0*/  MUFU.EX2 R30, R30 ;  /* 0x0000001e001e7308 */ /* 0x000e220000000800 */
[----:B------:R-:W-:Y:S02]  /*0fb0*/  FFMA.FTZ R34, R37, R34, -0.5 ;  /* 0xbf00000025227423 */ /* 0x000fe40000010022 */
[----:B------:R-:W-:Y:S02]  /*0fc0*/  FADD R27, R29, 1 ;  /* 0x3f8000001d1b7421 */ /* 0x000fe40000000000 */
[----:B------:R-:W-:Y:S01]  /*0fd0*/  FMUL R34, R37, R34 ;  /* 0x0000002225227220 */ /* 0x000fe20000400000 */
[----:B------:R-:W-:Y:S01]  /*0fe0*/  FSETP.GT.AND P5, PT, R9, 20, PT ;  /* 0x41a000000900780b */ /* 0x000fe20003fa4000 */
[----:B-1----:R-:W-:Y:S01]  /*0ff0*/  FFMA.FTZ R35, R35, 1.1920928955078125e-07, RZ ;  /* 0x3400000023237823 */ /* 0x002fe200000100ff */
[----:B------:R-:W-:Y:S01]  /*1000*/  IADD3 R29, R27, -0x3f2aaaab, RZ ;  /* 0xc0d555551b1d7810 */ /* 0x000fe20007ffe0ff */
[----:B------:R-:W-:-:S02]  /*1010*/  FFMA.FTZ R34, R37, R34, R37 ;  /* 0x0000002225227223 */ /* 0x000fc40000010025 */
[----:B------:R-:W-:Y:S02]  /*1020*/  @P6 MOV R31, 0x7f800000 ;  /* 0x7f800000001f6802 */ /* 0x000fe40000000f00 */
[----:B------:R-:W-:Y:S01]  /*1030*/  FFMA.FTZ R34, R35, 0.69314718246459960938, R34 ;  /* 0x3f31721823227823 */ /* 0x000fe20000010022 */
[----:B------:R-:W-:Y:S01]  /*1040*/  LOP3.LUT R32, R29, 0xff800000, RZ, 0xc0, !PT ;  /* 0xff8000001d207812 */ /* 0x000fe200078ec0ff */
[----:B0-----:R-:W-:Y:S01]  /*1050*/  @!P4 FMUL R30, R30, R30 ;  /* 0x0000001e1e1ec220 */ /* 0x001fe20000400000 */
[C---:B------:R-:W-:Y:S01]  /*1060*/  FSETP.NEU.AND P4, PT, R26.reuse, RZ, PT ;  /* 0x000000ff1a00720b */ /* 0x040fe20003f8d000 */
[----:B------:R-:W-:Y:S01]  /*1070*/  @P6 FFMA.FTZ R34, R26, R31, +INF ;  /* 0x7f8000001a226423 */ /* 0x000fe2000001001f */
[----:B------:R-:W-:Y:S01]  /*1080*/  IADD3 R29, R27, -R32, RZ ;  /* 0x800000201b1d7210 */ /* 0x000fe20007ffe0ff */
[----:B----4-:R-:W-:Y:S02]  /*1090*/  FMUL R38, R7, 1.4426950216293334961 ;  /* 0x3fb8aa3b07267820 */ /* 0x010fe40000400000 */
[----:B------:R-:W-:Y:S01]  /*10a0*/  FADD R26, R30, 1 ;  /* 0x3f8000001e1a7421 */ /* 0x000fe20000000000 */
[----:B------:R-:W-:Y:S01]  /*10b0*/  @!P5 FSEL R9, R34, -INF , P4 ;  /* 0xff8000002209d808 */ /* 0x000fe20002000000 */
[----:B------:R-:W-:Y:S01]  /*10c0*/  FMUL R33, R6, 1.4426950216293334961 ;  /* 0x3fb8aa3b06217820 */ /* 0x000fe20000400000 */
[----:B------:R-:W-:Y:S01]  /*10d0*/  FSETP.GEU.AND P4, PT, R38, -126, PT ;  /* 0xc2fc00002600780b */ /* 0x000fe20003f8e000 */
[----:B------:R-:W-:Y:S01]  /*10e0*/  FADD R29, R29, -1 ;  /* 0xbf8000001d1d7421 */ /* 0x000fe20000000000 */
[----:B------:R-:W-:-:S02]  /*10f0*/  IADD3 R30, R26, -0x3f2aaaab, RZ ;  /* 0xc0d555551a1e7810 */ /* 0x000fc40007ffe0ff */
[----:B------:R-:W-:Y:S01]  /*1100*/  FSETP.GEU.AND P6, PT, R33, -126, PT ;  /* 0xc2fc00002100780b */ /* 0x000fe20003fce000 */
[----:B------:R-:W-:Y:S01]  /*1110*/  FFMA.FTZ R36, R29, -R0, 0.14084610342979431152 ;  /* 0x3e1039f61d247423 */ /* 0x000fe20000010800 */
[----:B------:R-:W-:-:S03]  /*1120*/  LOP3.LUT R37, R30, 0xff800000, RZ, 0xc0, !PT ;  /* 0xff8000001e257812 */ /* 0x000fc600078ec0ff */
[C---:B------:R-:W-:Y:S01]  /*1130*/  FFMA.FTZ R36, R29.reuse, R36, -0.12148627638816833496 ;  /* 0xbdf8cdcc1d247423 */ /* 0x040fe20000010024 */
[----:B------:R-:W-:Y:S02]  /*1140*/  IADD3 R31, R26, -R37, RZ ;  /* 0x800000251a1f7210 */ /* 0x000fe40007ffe0ff */
[----:B------:R-:W-:Y:S02]  /*1150*/  @!P4 FMUL R38, R38, 0.5 ;  /* 0x3f0000002626c820 */ /* 0x000fe40000400000 */
[----:B------:R-:W-:Y:S02]  /*1160*/  FFMA.FTZ R36, R29, R36, 0.13980610668659210205 ;  /* 0x3e0f29551d247423 */ /* 0x000fe40000010024 */
[----:B------:R-:W-:Y:S02]  /*1170*/  @!P6 FMUL R33, R33, 0.5 ;  /* 0x3f0000002121e820 */ /* 0x000fe40000400000 */
[----:B------:R-:W-:Y:S02]  /*1180*/  FADD R31, R31, -1 ;  /* 0xbf8000001f1f7421 */ /* 0x000fe40000000000 */
[----:B------:R-:W-:Y:S01]  /*1190*/  FFMA.FTZ R36, R29, R36, -0.16684235632419586182 ;  /* 0xbe2ad8b91d247423 */ /* 0x000fe20000010024 */
[----:B------:R-:W0:Y:S01]  /*11a0*/  MUFU.EX2 R38, R38 ;  /* 0x0000002600267308 */ /* 0x000e220000000800 */
[----:B------:R-:W-:-:S02]  /*11b0*/  FFMA.FTZ R30, R31, -R0, 0.14084610342979431152 ;  /* 0x3e1039f61f1e7423 */ /* 0x000fc40000010800 */
[----:B------:R-:W-:Y:S02]  /*11c0*/  FFMA.FTZ R36, R29, R36, 0.20012299716472625732 ;  /* 0x3e4ced0b1d247423 */ /* 0x000fe40000010024 */
[----:B------:R-:W-:-:S03]  /*11d0*/  FFMA.FTZ R30, R31, R30, -0.12148627638816833496 ;  /* 0xbdf8cdcc1f1e7423 */ /* 0x000fc6000001001e */
[----:B------:R-:W1:Y:S01]  /*11e0*/  MUFU.EX2 R39, R33 ;  /* 0x0000002100277308 */ /* 0x000e620000000800 */
[----:B------:R-:W-:Y:S02]  /*11f0*/  FFMA.FTZ R36, R29, R36, -0.24999669194221496582 ;  /* 0xbe7fff221d247423 */ /* 0x000fe40000010024 */
[----:B------:R-:W-:Y:S02]  /*1200*/  FFMA.FTZ R30, R31, R30, 0.13980610668659210205 ;  /* 0x3e0f29551f1e7423 */ /* 0x000fe4000001001e */
[----:B------:R-:W-:-:S03]  /*1210*/  FFMA.FTZ R36, R29, R36, 0.33333182334899902344 ;  /* 0x3eaaaa781d247423 */ /* 0x000fc60000010024 */
[----:B------:R-:W4:Y:S01]  /*1220*/  I2F R32, R32 ;  /* 0x0000002000207306 */ /* 0x000f220000201400 */
[----:B------:R-:W-:Y:S02]  /*1230*/  FFMA.FTZ R30, R31, R30, -0.16684235632419586182 ;  /* 0xbe2ad8b91f1e7423 */ /* 0x000fe4000001001e */
[----:B------:R-:W-:Y:S02]  /*1240*/  FFMA.FTZ R36, R29, R36, -0.5 ;  /* 0xbf0000001d247423 */ /* 0x000fe40000010024 */
[----:B0-----:R-:W-:Y:S02]  /*1250*/  @!P4 FMUL R38, R38, R38 ;  /* 0x000000262626c220 */ /* 0x001fe40000400000 */
[----:B------:R-:W-:Y:S01]  /*1260*/  FFMA.FTZ R34, R31, R30, 0.20012299716472625732 ;  /* 0x3e4ced0b1f227423 */ /* 0x000fe2000001001e */
[----:B------:R-:W-:Y:S01]  /*1270*/  ISETP.GE.U32.AND P5, PT, R27, 0x7f800000, PT ;  /* 0x7f8000001b00780c */ /* 0x000fe20003fa6070 */
[----:B------:R-:W-:Y:S02]  /*1280*/  FMUL R36, R29, R36 ;  /* 0x000000241d247220 */ /* 0x000fe40000400000 */
[----:B-1----:R-:W-:-:S02]  /*1290*/  @!P6 FMUL R39, R39, R39 ;  /* 0x000000272727e220 */ /* 0x002fc40000400000 */
[----:B------:R-:W-:Y:S02]  /*12a0*/  FADD R30, R38, 1 ;  /* 0x3f800000261e7421 */ /* 0x000fe40000000000 */
[----:B------:R-:W-:Y:S02]  /*12b0*/  FFMA.FTZ R34, R31, R34, -0.24999669194221496582 ;  /* 0xbe7fff221f227423 */ /* 0x000fe40000010022 */
[----:B------:R-:W-:Y:S02]  /*12c0*/  FFMA.FTZ R35, R29, R36, R29 ;  /* 0x000000241d237223 */ /* 0x000fe4000001001d */
[----:B------:R-:W-:Y:S01]  /*12d0*/  FADD R29, R39, 1 ;  /* 0x3f800000271d7421 */ /* 0x000fe20000000000 */
[----:B------:R-:W-:Y:S01]  /*12e0*/  IADD3 R38, R30, -0x3f2aaaab, RZ ;  /* 0xc0d555551e267810 */ /* 0x000fe20007ffe0ff */
[----:B------:R-:W-:Y:S02]  /*12f0*/  FFMA.FTZ R34, R31, R34, 0.33333182334899902344 ;  /* 0x3eaaaa781f227423 */ /* 0x000fe40000010022 */
[----:B----4-:R-:W-:Y:S01]  /*1300*/  FFMA.FTZ R32, R32, 1.1920928955078125e-07, RZ ;  /* 0x3400000020207823 */ /* 0x010fe200000100ff */
[----:B------:R-:W-:Y:S01]  /*1310*/  IADD3 R36, R29, -0x3f2aaaab, RZ ;  /* 0xc0d555551d247810 */ /* 0x000fe20007ffe0ff */
[----:B------:R-:W-:Y:S01]  /*1320*/  FMUL R33, R5, 1.4426950216293334961 ;  /* 0x3fb8aa3b05217820 */ /* 0x000fe20000400000 */
[----:B------:R-:W-:Y:S01]  /*1330*/  LOP3.LUT R39, R38, 0xff800000, RZ, 0xc0, !PT ;  /* 0xff80000026277812 */ /* 0x000fe200078ec0ff */
[C---:B------:R-:W-:Y:S01]  /*1340*/  FFMA.FTZ R34, R31.reuse, R34, -0.5 ;  /* 0xbf0000001f227423 */ /* 0x040fe20000010022 */
[----:B------:R-:W-:Y:S01]  /*1350*/  @P5 MOV R40, 0x7f800000 ;  /* 0x7f80000000285802 */ /* 0x000fe20000000f00 */
[----:B------:R-:W-:Y:S01]  /*1360*/  FFMA.FTZ R35, R32, 0.69314718246459960938, R35 ;  /* 0x3f31721820237823 */ /* 0x000fe20000010023 */
[----:B------:R-:W-:Y:S01]  /*1370*/  LOP3.LUT R32, R36, 0xff800000, RZ, 0xc0, !PT ;  /* 0xff80000024207812 */ /* 0x000fe200078ec0ff */
[----:B------:R-:W-:Y:S01]  /*1380*/  FMUL R34, R31, R34 ;  /* 0x000000221f227220 */ /* 0x000fe20000400000 */
[----:B------:R-:W-:-:S02]  /*1390*/  FSETP.GEU.AND P4, PT, R33, -126, PT ;  /* 0xc2fc00002100780b */ /* 0x000fc40003f8e000 */
[----:B------:R-:W-:Y:S01]  /*13a0*/  IADD3 R36, R30, -R39, RZ ;  /* 0x800000271e247210 */ /* 0x000fe20007ffe0ff */
[C---:B------:R-:W-:Y:S01]  /*13b0*/  @P5 FFMA.FTZ R35, R27.reuse, R40, +INF ;  /* 0x7f8000001b235423 */ /* 0x040fe20000010028 */
[----:B------:R-:W-:Y:S01]  /*13c0*/  FSETP.NEU.AND P5, PT, R27, RZ, PT ;  /* 0x000000ff1b00720b */ /* 0x000fe20003fad000 */
[----:B------:R-:W-:Y:S01]  /*13d0*/  FFMA.FTZ R34, R31, R34, R31 ;  /* 0x000000221f227223 */ /* 0x000fe2000001001f */
[----:B------:R-:W-:Y:S01]  /*13e0*/  FSETP.GT.AND P6, PT, R10, 20, PT ;  /* 0x41a000000a00780b */ /* 0x000fe20003fc4000 */
[----:B------:R-:W-:Y:S01]  /*13f0*/  FADD R31, R36, -1 ;  /* 0xbf800000241f7421 */ /* 0x000fe20000000000 */
[----:B------:R-:W-:Y:S01]  /*1400*/  IADD3 R27, R29, -R32, RZ ;  /* 0x800000201d1b7210 */ /* 0x000fe20007ffe0ff */
[----:B------:R-:W0:Y:S02]  /*1410*/  I2F R37, R37 ;  /* 0x0000002500257306 */ /* 0x000e240000201400 */
[----:B------:R-:W-:Y:S02]  /*1420*/  FFMA.FTZ R36, R31, -R0, 0.14084610342979431152 ;  /* 0x3e1039f61f247423 */ /* 0x000fe40000010800 */
[----:B------:R-:W-:-:S02]  /*1430*/  FADD R27, R27, -1 ;  /* 0xbf8000001b1b7421 */ /* 0x000fc40000000000 */
[----:B------:R-:W-:Y:S02]  /*1440*/  @!P4 FMUL R33, R33, 0.5 ;  /* 0x3f0000002121c820 */ /* 0x000fe40000400000 */
[----:B------:R-:W-:Y:S02]  /*1450*/  FFMA.FTZ R38, R31, R36, -0.12148627638816833496 ;  /* 0xbdf8cdcc1f267423 */ /* 0x000fe40000010024 */
[----:B------:R-:W-:Y:S01]  /*1460*/  FFMA.FTZ R36, R27, -R0, 0.14084610342979431152 ;  /* 0x3e1039f61b247423 */ /* 0x000fe20000010800 */
[----:B------:R-:W-:Y:S01]  /*1470*/  @!P6 FSEL R10, R35, -INF , P5 ;  /* 0xff800000230ae808 */ /* 0x000fe20002800000 */
[----:B------:R-:W1:Y:S01]  /*1480*/  MUFU.EX2 R33, R33 ;  /* 0x0000002100217308 */ /* 0x000e620000000800 */
[----:B------:R-:W-:Y:S01]  /*1490*/  ISETP.GE.U32.AND P6, PT, R26, 0x7f800000, PT ;  /* 0x7f8000001a00780c */ /* 0x000fe20003fc6070 */
[----:B------:R-:W-:Y:S02]  /*14a0*/  FFMA.FTZ R36, R27, R36, -0.12148627638816833496 ;  /* 0xbdf8cdcc1b247423 */ /* 0x000fe40000010024 */
[----:B------:R-:W-:-:S02]  /*14b0*/  FFMA.FTZ R38, R31, R38, 0.13980610668659210205 ;  /* 0x3e0f29551f267423 */ /* 0x000fc40000010026 */
[----:B------:R-:W-:Y:S02]  /*14c0*/  FFMA.FTZ R36, R27, R36, 0.13980610668659210205 ;  /* 0x3e0f29551b247423 */ /* 0x000fe40000010024 */
[----:B------:R-:W-:Y:S02]  /*14d0*/  FFMA.FTZ R38, R31, R38, -0.16684235632419586182 ;  /* 0xbe2ad8b91f267423 */ /* 0x000fe40000010026 */
[----:B------:R-:W-:Y:S01]  /*14e0*/  FFMA.FTZ R36, R27, R36, -0.16684235632419586182 ;  /* 0xbe2ad8b91b247423 */ /* 0x000fe20000010024 */
[----:B------:R-:W-:Y:S01]  /*14f0*/  FSETP.GT.AND P5, PT, R11, 20, PT ;  /* 0x41a000000b00780b */ /* 0x000fe20003fa4000 */
[----:B0-----:R-:W-:Y:S01]  /*1500*/  FFMA.FTZ R37, R37, 1.1920928955078125e-07, RZ ;  /* 0x3400000025257823 */ /* 0x001fe200000100ff */
[----:B------:R-:W-:Y:S01]  /*1510*/  @P6 MOV R35, 0x7f800000 ;  /* 0x7f80000000236802 */ /* 0x000fe20000000f00 */
[----:B------:R-:W-:Y:S02]  /*1520*/  FFMA.FTZ R38, R31, R38, 0.20012299716472625732 ;  /* 0x3e4ced0b1f267423 */ /* 0x000fe40000010026 */
[----:B------:R-:W-:-:S02]  /*1530*/  FFMA.FTZ R36, R27, R36, 0.20012299716472625732 ;  /* 0x3e4ced0b1b247423 */ /* 0x000fc40000010024 */
[----:B------:R-:W-:Y:S01]  /*1540*/  FFMA.FTZ R34, R37, 0.69314718246459960938, R34 ;  /* 0x3f31721825227823 */ /* 0x000fe20000010022 */
[----:B------:R-:W0:Y:S01]  /*1550*/  I2F R39, R39 ;  /* 0x0000002700277306 */ /* 0x000e220000201400 */
[----:B------:R-:W-:Y:S02]  /*1560*/  FFMA.FTZ R38, R31, R38, -0.24999669194221496582 ;  /* 0xbe7fff221f267423 */ /* 0x000fe40000010026 */
[----:B------:R-:W-:Y:S02]  /*1570*/  FFMA.FTZ R36, R27, R36, -0.24999669194221496582 ;  /* 0xbe7fff221b247423 */ /* 0x000fe40000010024 */
[----:B-1----:R-:W-:Y:S02]  /*1580*/  @!P4 FMUL R33, R33, R33 ;  /* 0x000000212121c220 */ /* 0x002fe40000400000 */
[C---:B------:R-:W-:Y:S01]  /*1590*/  @P6 FFMA.FTZ R34, R26.reuse, R35, +INF ;  /* 0x7f8000001a226423 */ /* 0x040fe20000010023 */
[----:B------:R-:W1:Y:S01]  /*15a0*/  I2F R32, R32 ;  /* 0x0000002000207306 */ /* 0x000e620000201400 */
[----:B------:R-:W-:Y:S01]  /*15b0*/  FSETP.NEU.AND P6, PT, R26, RZ, PT ;  /* 0x000000ff1a00720b */ /* 0x000fe20003fcd000 */
[----:B------:R-:W-:-:S02]  /*15c0*/  FFMA.FTZ R38, R31, R38, 0.33333182334899902344 ;  /* 0x3eaaaa781f267423 */ /* 0x000fc40000010026 */
[----:B------:R-:W-:Y:S02]  /*15d0*/  FFMA.FTZ R36, R27, R36, 0.33333182334899902344 ;  /* 0x3eaaaa781b247423 */ /* 0x000fe40000010024 */
[----:B------:R-:W-:Y:S01]  /*15e0*/  FADD R26, R33, 1 ;  /* 0x3f800000211a7421 */ /* 0x000fe20000000000 */
[----:B------:R-:W-:Y:S01]  /*15f0*/  @!P5 FSEL R11, R34, -INF , P6 ;  /* 0xff800000220bd808 */ /* 0x000fe20003000000 */
[----:B------:R-:W-:Y:S01]  /*1600*/  FFMA.FTZ R38, R31, R38, -0.5 ;  /* 0xbf0000001f267423 */ /* 0x000fe20000010026 */
[----:B------:R-:W-:Y:S01]  /*1610*/  ISETP.GE.U32.AND P6, PT, R30, 0x7f800000, PT ;  /* 0x7f8000001e00780c */ /* 0x000fe20003fc6070 */
[----:B------:R-:W-:Y:S01]  /*1620*/  FFMA.FTZ R36, R27, R36, -0.5 ;  /* 0xbf0000001b247423 */ /* 0x000fe20000010024 */
[----:B------:R-:W-:Y:S01]  /*1630*/  IADD3 R33, R26, -0x3f2aaaab, RZ ;  /* 0xc0d555551a217810 */ /* 0x000fe20007ffe0ff */
[----:B------:R-:W-:Y:S01]  /*1640*/  FMUL R38, R31, R38 ;  /* 0x000000261f267220 */ /* 0x000fe20000400000 */
[----:B------:R-:W-:Y:S01]  /*1650*/  ISETP.GE.U32.AND P5, PT, R29, 0x7f800000, PT ;  /* 0x7f8000001d00780c */ /* 0x000fe20003fa6070 */
[----:B------:R-:W-:Y:S01]  /*1660*/  FMUL R36, R27, R36 ;  /* 0x000000241b247220 */ /* 0x000fe20000400000 */
[----:B------:R-:W-:Y:S01]  /*1670*/  LOP3.LUT R33, R33, 0xff800000, RZ, 0xc0, !PT ;  /* 0xff80000021217812 */ /* 0x000fe200078ec0ff */
[----:B------:R-:W-:-:S02]  /*1680*/  FFMA.FTZ R38, R31, R38, R31 ;  /* 0x000000261f267223 */ /* 0x000fc4000001001f */
[----:B0-----:R-:W-:Y:S02]  /*1690*/  FFMA.FTZ R39, R39, 1.1920928955078125e-07, RZ ;  /* 0x3400000027277823 */ /* 0x001fe400000100ff */
[----:B------:R-:W-:Y:S01]  /*16a0*/  FFMA.FTZ R31, R27, R36, R27 ;  /* 0x000000241b1f7223 */ /* 0x000fe2000001001b */
[----:B------:R-:W-:Y:S01]  /*16b0*/  IADD3 R27, R26, -R33, RZ ;  /* 0x800000211a1b7210 */ /* 0x000fe20007ffe0ff */
[----:B-1----:R-:W-:Y:S01]  /*16c0*/  FFMA.FTZ R32, R32, 1.1920928955078125e-07, RZ ;  /* 0x3400000020207823 */ /* 0x002fe200000100ff */
[----:B------:R-:W-:Y:S01]  /*16d0*/  @P6 MOV R35, 0x7f800000 ;  /* 0x7f80000000236802 */ /* 0x000fe20000000f00 */
[----:B------:R-:W-:Y:S02]  /*16e0*/  FFMA.FTZ R38, R39, 0.69314718246459960938, R38 ;  /* 0x3f31721827267823 */ /* 0x000fe40000010026 */
[----:B------:R-:W-:Y:S01]  /*16f0*/  FFMA.FTZ R32, R32, 0.69314718246459960938, R31 ;  /* 0x3f31721820207823 */ /* 0x000fe2000001001f */
[----:B------:R-:W-:Y:S01]  /*1700*/  FSETP.GT.AND P4, PT, R7, 20, PT ;  /* 0x41a000000700780b */ /* 0x000fe20003f84000 */
[----:B------:R-:W-:Y:S01]  /*1710*/  FADD R31, R27, -1 ;  /* 0xbf8000001b1f7421 */ /* 0x000fe20000000000 */
[----:B------:R-:W-:Y:S01]  /*1720*/  @P5 MOV R34, 0x7f800000 ;  /* 0x7f80000000225802 */ /* 0x000fe20000000f00 */
[C---:B------:R-:W-:Y:S01]  /*1730*/  @P6 FFMA.FTZ R38, R30.reuse, R35, +INF ;  /* 0x7f8000001e266423 */ /* 0x040fe20000010023 */
[----:B------:R-:W-:Y:S01]  /*1740*/  FSETP.NEU.AND P6, PT, R30, RZ, PT ;  /* 0x000000ff1e00720b */ /* 0x000fe20003fcd000 */
[----:B------:R-:W-:-:S02]  /*1750*/  FFMA.FTZ R30, R31, -R0, 0.14084610342979431152 ;  /* 0x3e1039f61f1e7423 */ /* 0x000fc40000010800 */
[----:B------:R-:W-:Y:S01]  /*1760*/  @P5 FFMA.FTZ R32, R29, R34, +INF ;  /* 0x7f8000001d205423 */ /* 0x000fe20000010022 */
[----:B------:R-:W-:Y:S01]  /*1770*/  FSETP.GT.AND P5, PT, R6, 20, PT ;  /* 0x41a000000600780b */ /* 0x000fe20003fa4000 */
[C---:B------:R-:W-:Y:S02]  /*1780*/  FFMA.FTZ R30, R31.reuse, R30, -0.12148627638816833496 ;  /* 0xbdf8cdcc1f1e7423 */ /* 0x040fe4000001001e */
[----:B--2---:R-:W-:Y:S01]  /*1790*/  FMUL R27, R18, 1.4426950216293334961 ;  /* 0x3fb8aa3b121b7820 */ /* 0x004fe20000400000 */
[----:B------:R-:W-:Y:S01]  /*17a0*/  @!P4 FSEL R7, R38, -INF , P6 ;  /* 0xff8000002607c808 */ /* 0x000fe20003000000 */
[----:B------:R-:W-:Y:S01]  /*17b0*/  FFMA.FTZ R30, R31, R30, 0.13980610668659210205 ;  /* 0x3e0f29551f1e7423 */ /* 0x000fe2000001001e */
[----:B------:R-:W-:Y:S01]  /*17c0*/  FSETP.NEU.AND P6, PT, R29, RZ, PT ;  /* 0x000000ff1d00720b */ /* 0x000fe20003fcd000 */
[----:B------:R-:W-:Y:S01]  /*17d0*/  FMUL R29, R19, 1.4426950216293334961 ;  /* 0x3fb8aa3b131d7820 */ /* 0x000fe20000400000 */
[----:B------:R-:W-:Y:S01]  /*17e0*/  FSETP.GEU.AND P4, PT, R27, -126, PT ;  /* 0xc2fc00001b00780b */ /* 0x000fe20003f8e000 */
[----:B------:R-:W-:-:S03]  /*17f0*/  FFMA.FTZ R30, R31, R30, -0.16684235632419586182 ;  /* 0xbe2ad8b91f1e7423 */ /* 0x000fc6000001001e */
[----:B------:R-:W-:Y:S01]  /*1800*/  @!P5 FSEL R6, R32, -INF , P6 ;  /* 0xff8000002006d808 */ /* 0x000fe20003000000 */
[----:B------:R-:W-:Y:S01]  /*1810*/  FFMA.FTZ R30, R31, R30, 0.20012299716472625732 ;  /* 0x3e4ced0b1f1e7423 */ /* 0x000fe2000001001e */
[----:B------:R-:W-:-:S03]  /*1820*/  FSETP.GEU.AND P5, PT, R29, -126, PT ;  /* 0xc2fc00001d00780b */ /* 0x000fc60003fae000 */
[----:B------:R-:W-:-:S03]  /*1830*/  FFMA.FTZ R30, R31, R30, -0.24999669194221496582 ;  /* 0xbe7fff221f1e7423 */ /* 0x000fc6000001001e */
[----:B------:R-:W-:Y:S02]  /*1840*/  @!P4 FMUL R27, R27, 0.5 ;  /* 0x3f0000001b1bc820 */ /* 0x000fe40000400000 */
[----:B------:R-:W-:Y:S01]  /*1850*/  FFMA.FTZ R32, R31, R30, 0.33333182334899902344 ;  /* 0x3eaaaa781f207423 */ /* 0x000fe2000001001e */
[----:B------:R-:W0:Y:S03]  /*1860*/  I2F R33, R33 ;  /* 0x0000002100217306 */ /* 0x000e260000201400 */
[----:B------:R-:W-:Y:S02]  /*1870*/  @!P5 FMUL R29, R29, 0.5 ;  /* 0x3f0000001d1dd820 */ /* 0x000fe40000400000 */
[----:B------:R-:W-:-:S03]  /*1880*/  FFMA.FTZ R32, R31, R32, -0.5 ;  /* 0xbf0000001f207423 */ /* 0x000fc60000010020 */
[----:B------:R-:W1:Y:S01]  /*1890*/  MUFU.EX2 R30, R27 ;  /* 0x0000001b001e7308 */ /* 0x000e620000000800 */
[----:B------:R-:W-:Y:S01]  /*18a0*/  FMUL R34, R31, R32 ;  /* 0x000000201f227220 */ /* 0x000fe20000400000 */
[----:B------:R-:W-:-:S06]  /*18b0*/  ISETP.GE.U32.AND P6, PT, R26, 0x7f800000, PT ;  /* 0x7f8000001a00780c */ /* 0x000fcc0003fc6070 */
[----:B------:R-:W2:Y:S01]  /*18c0*/  MUFU.EX2 R32, R29 ;  /* 0x0000001d00207308 */ /* 0x000ea20000000800 */
[----:B------:R-:W-:Y:S02]  /*18d0*/  FFMA.FTZ R34, R31, R34, R31 ;  /* 0x000000221f227223 */ /* 0x000fe4000001001f */
[----:B0-----:R-:W-:-:S03]  /*18e0*/  FFMA.FTZ R33, R33, 1.1920928955078125e-07, RZ ;  /* 0x3400000021217823 */ /* 0x001fc600000100ff */
[----:B------:R-:W-:Y:S01]  /*18f0*/  @P6 MOV R35, 0x7f800000 ;  /* 0x7f80000000236802 */ /* 0x000fe20000000f00 */
[----:B-1----:R-:W-:Y:S02]  /*1900*/  @!P4 FMUL R30, R30, R30 ;  /* 0x0000001e1e1ec220 */ /* 0x002fe40000400000 */
[----:B------:R-:W-:Y:S02]  /*1910*/  FFMA.FTZ R33, R33, 0.69314718246459960938, R34 ;  /* 0x3f31721821217823 */ /* 0x000fe40000010022 */
[----:B------:R-:W-:Y:S01]  /*1920*/  FADD R27, R30, 1 ;  /* 0x3f8000001e1b7421 */ /* 0x000fe20000000000 */
[----:B------:R-:W-:Y:S01]  /*1930*/  FSETP.GT.AND P4, PT, R5, 20, PT ;  /* 0x41a000000500780b */ /* 0x000fe20003f84000 */
[----:B--2---:R-:W-:Y:S02]  /*1940*/  @!P5 FMUL R32, R32, R32 ;  /* 0x000000202020d220 */ /* 0x004fe40000400000 */
[----:B------:R-:W-:Y:S02]  /*1950*/  FMUL R31, R17, 1.4426950216293334961 ;  /* 0x3fb8aa3b111f7820 */ /* 0x000fe40000400000 */
[C---:B------:R-:W-:Y:S01]  /*1960*/  @P6 FFMA.FTZ R33, R26.reuse, R35, +INF ;  /* 0x7f8000001a216423 */ /* 0x040fe20000010023 */
[----:B------:R-:W-:Y:S01]  /*1970*/  FSETP.NEU.AND P6, PT, R26, RZ, PT ;  /* 0x000000ff1a00720b */ /* 0x000fe20003fcd000 */
[----:B------:R-:W-:Y:S01]  /*1980*/  FADD R29, R32, 1 ;  /* 0x3f800000201d7421 */ /* 0x000fe20000000000 */
[----:B------:R-:W-:-:S02]  /*1990*/  IADD3 R26, R27, -0x3f2aaaab, RZ ;  /* 0xc0d555551b1a7810 */ /* 0x000fc40007ffe0ff */
[----:B------:R-:W-:Y:S02]  /*19a0*/  FSETP.GEU.AND P5, PT, R31, -126, PT ;  /* 0xc2fc00001f00780b */ /* 0x000fe40003fae000 */
[----:B------:R-:W-:Y:S01]  /*19b0*/  IADD3 R32, R29, -0x3f2aaaab, RZ ;  /* 0xc0d555551d207810 */ /* 0x000fe20007ffe0ff */
[----:B------:R-:W-:Y:S01]  /*19c0*/  FMUL R30, R16, 1.4426950216293334961 ;  /* 0x3fb8aa3b101e7820 */ /* 0x000fe20000400000 */
[----:B------:R-:W-:Y:S02]  /*19d0*/  LOP3.LUT R34, R26, 0xff800000, RZ, 0xc0, !PT ;  /* 0xff8000001a227812 */ /* 0x000fe400078ec0ff */
[----:B------:R-:W-:Y:S02]  /*19e0*/  LOP3.LUT R36, R32, 0xff800000, RZ, 0xc0, !PT ;  /* 0xff80000020247812 */ /* 0x000fe400078ec0ff */
[----:B------:R-:W-:Y:S02]  /*19f0*/  IADD3 R32, R27, -R34, RZ ;  /* 0x800000221b207210 */ /* 0x000fe40007ffe0ff */
[----:B------:R-:W-:-:S02]  /*1a00*/  @!P4 FSEL R5, R33, -INF , P6 ;  /* 0xff8000002105c808 */ /* 0x000fc40003000000 */
[----:B------:R-:W-:Y:S02]  /*1a10*/  FSETP.GEU.AND P6, PT, R30, -126, PT ;  /* 0xc2fc00001e00780b */ /* 0x000fe40003fce000 */
[----:B------:R-:W-:Y:S01]  /*1a20*/  IADD3 R33, R29, -R36, RZ ;  /* 0x800000241d217210 */ /* 0x000fe20007ffe0ff */
[----:B------:R-:W-:Y:S02]  /*1a30*/  FADD R35, R32, -1 ;  /* 0xbf80000020237421 */ /* 0x000fe40000000000 */
[----:B------:R-:W-:Y:S02]  /*1a40*/  @!P5 FMUL R31, R31, 0.5 ;  /* 0x3f0000001f1fd820 */ /* 0x000fe40000400000 */
[----:B------:R-:W-:Y:S02]  /*1a50*/  FADD R33, R33, -1 ;  /* 0xbf80000021217421 */ /* 0x000fe40000000000 */
[-C--:B------:R-:W-:Y:S02]  /*1a60*/  FFMA.FTZ R32, R35, -R0.reuse, 0.14084610342979431152 ;  /* 0x3e1039f623207423 */ /* 0x080fe40000010800 */
[----:B------:R-:W-:Y:S01]  /*1a70*/  FFMA.FTZ R38, R33, -R0, 0.14084610342979431152 ;  /* 0x3e1039f621267423 */ /* 0x000fe20000010800 */
[----:B------:R-:W0:Y:S01]  /*1a80*/  MUFU.EX2 R26, R31 ;  /* 0x0000001f001a7308 */ /* 0x000e220000000800 */
[----:B------:R-:W-:-:S02]  /*1a90*/  FFMA.FTZ R32, R35, R32, -0.12148627638816833496 ;  /* 0xbdf8cdcc23207423 */ /* 0x000fc40000010020 */
[----:B------:R-:W-:Y:S02]  /*1aa0*/  FMUL R37, R4, 1.4426950216293334961 ;  /* 0x3fb8aa3b04257820 */ /* 0x000fe40000400000 */
[----:B------:R-:W-:Y:S02]  /*1ab0*/  @!P6 FMUL R30, R30, 0.5 ;  /* 0x3f0000001e1ee820 */ /* 0x000fe40000400000 */
[----:B------:R-:W-:Y:S02]  /*1ac0*/  FFMA.FTZ R38, R33, R38, -0.12148627638816833496 ;  /* 0xbdf8cdcc21267423 */ /* 0x000fe40000010026 */
[----:B------:R-:W-:Y:S01]  /*1ad0*/  FFMA.FTZ R32, R35, R32, 0.13980610668659210205 ;  /* 0x3e0f295523207423 */ /* 0x000fe20000010020 */
[----:B------:R-:W-:Y:S01]  /*1ae0*/  FSETP.GEU.AND P4, PT, R37, -126, PT ;  /* 0xc2fc00002500780b */ /* 0x000fe20003f8e000 */
[----:B------:R-:W1:Y:S01]  /*1af0*/  MUFU.EX2 R30, R30 ;  /* 0x0000001e001e7308 */ /* 0x000e620000000800 */
[----:B------:R-:W-:Y:S02]  /*1b00*/  FFMA.FTZ R38, R33, R38, 0.13980610668659210205 ;  /* 0x3e0f295521267423 */ /* 0x000fe40000010026 */
[----:B------:R-:W-:-:S02]  /*1b10*/  FFMA.FTZ R32, R35, R32, -0.16684235632419586182 ;  /* 0xbe2ad8b923207423 */ /* 0x000fc40000010020 */
[----:B------:R-:W-:Y:S02]  /*1b20*/  FFMA.FTZ R38, R33, R38, -0.16684235632419586182 ;  /* 0xbe2ad8b921267423 */ /* 0x000fe40000010026 */
[----:B------:R-:W-:Y:S02]  /*1b30*/  FFMA.FTZ R32, R35, R32, 0.20012299716472625732 ;  /* 0x3e4ced0b23207423 */ /* 0x000fe40000010020 */
[----:B------:R-:W-:Y:S01]  /*1b40*/  FFMA.FTZ R38, R33, R38, 0.20012299716472625732 ;  /* 0x3e4ced0b21267423 */ /* 0x000fe20000010026 */
[----:B------:R-:W2:Y:S01]  /*1b50*/  I2F R34, R34 ;  /* 0x0000002200227306 */ /* 0x000ea20000201400 */
[----:B0-----:R-:W-:Y:S02]  /*1b60*/  @!P5 FMUL R26, R26, R26 ;  /* 0x0000001a1a1ad220 */ /* 0x001fe40000400000 */
[----:B------:R-:W-:Y:S02]  /*1b70*/  FFMA.FTZ R32, R35, R32, -0.24999669194221496582 ;  /* 0xbe7fff2223207423 */ /* 0x000fe40000010020 */
[----:B------:R-:W-:-:S02]  /*1b80*/  @!P4 FMUL R37, R37, 0.5 ;  /* 0x3f0000002525c820 */ /* 0x000fc40000400000 */
[----:B------:R-:W-:Y:S01]  /*1b90*/  FFMA.FTZ R38, R33, R38, -0.24999669194221496582 ;  /* 0xbe7fff2221267423 */ /* 0x000fe20000010026 */
[----:B------:R-:W0:Y:S01]  /*1ba0*/  I2F R36, R36 ;  /* 0x0000002400247306 */ /* 0x000e220000201400 */
[----:B------:R-:W-:Y:S02]  /*1bb0*/  FADD R26, R26, 1 ;  /* 0x3f8000001a1a7421 */ /* 0x000fe40000000000 */
[----:B------:R-:W-:Y:S02]  /*1bc0*/  FFMA.FTZ R32, R35, R32, 0.33333182334899902344 ;  /* 0x3eaaaa7823207423 */ /* 0x000fe40000010020 */
[----:B-1----:R-:W-:Y:S01]  /*1bd0*/  @!P6 FMUL R30, R30, R30 ;  /* 0x0000001e1e1ee220 */ /* 0x002fe20000400000 */
[----:B------:R-:W-:Y:S01]  /*1be0*/  ISETP.GE.U32.AND P6, PT, R27, 0x7f800000, PT ;  /* 0x7f8000001b00780c */ /* 0x000fe20003fc6070 */
[----:B------:R-:W-:Y:S01]  /*1bf0*/  FFMA.FTZ R38, R33, R38, 0.33333182334899902344 ;  /* 0x3eaaaa7821267423 */ /* 0x000fe20000010026 */
[----:B------:R1:W4:Y:S01]  /*1c00*/  MUFU.EX2 R31, R37 ;  /* 0x00000025001f7308 */ /* 0x0003220000000800 */
[----:B------:R-:W-:Y:S01]  /*1c10*/  FFMA.FTZ R32, R35, R32, -0.5 ;  /* 0xbf00000023207423 */ /* 0x000fe20000010020 */
[----:B------:R-:W-:Y:S01]  /*1c20*/  ISETP.GE.U32.AND P5, PT, R29, 0x7f800000, PT ;  /* 0x7f8000001d00780c */ /* 0x000fe20003fa6070 */
[----:B------:R-:W-:-:S02]  /*1c30*/  FFMA.FTZ R38, R33, R38, -0.5 ;  /* 0xbf00000021267423 */ /* 0x000fc40000010026 */
[----:B------:R-:W-:Y:S01]  /*1c40*/  FMUL R32, R35, R32 ;  /* 0x0000002023207220 */ /* 0x000fe20000400000 */
[----:B-1----:R-:W-:Y:S01]  /*1c50*/  IADD3 R37, R26, -0x3f2aaaab, RZ ;  /* 0xc0d555551a257810 */ /* 0x002fe20007ffe0ff */
[----:B------:R-:W-:-:S03]  /*1c60*/  FMUL R38, R33, R38 ;  /* 0x0000002621267220 */ /* 0x000fc60000400000 */
[----:B------:R-:W-:Y:S01]  /*1c70*/  LOP3.LUT R37, R37, 0xff800000, RZ, 0xc0, !PT ;  /* 0xff80000025257812 */ /* 0x000fe200078ec0ff */
[----:B------:R-:W-:Y:S02]  /*1c80*/  FFMA.FTZ R35, R35, R32, R35 ;  /* 0x0000002023237223 */ /* 0x000fe40000010023 */
[----:B--2---:R-:W-:Y:S01]  /*1c90*/  FFMA.FTZ R34, R34, 1.1920928955078125e-07, RZ ;  /* 0x3400000022227823 */ /* 0x004fe200000100ff */
[----:B------:R-:W-:Y:S01]  /*1ca0*/  IADD3 R32, R26, -R37, RZ ;  /* 0x800000251a207210 */ /* 0x000fe20007ffe0ff */
[----:B------:R-:W-:Y:S01]  /*1cb0*/  FFMA.FTZ R39, R33, R38, R33 ;  /* 0x0000002621277223 */ /* 0x000fe20000010021 */
[----:B------:R-:W-:Y:S01]  /*1cc0*/  @P6 MOV R38, 0x7f800000 ;  /* 0x7f80000000266802 */ /* 0x000fe20000000f00 */
[----:B0-----:R-:W-:Y:S02]  /*1cd0*/  FFMA.FTZ R36, R36, 1.1920928955078125e-07, RZ ;  /* 0x3400000024247823 */ /* 0x001fe400000100ff */
[----:B------:R-:W-:Y:S02]  /*1ce0*/  FFMA.FTZ R34, R34, 0.69314718246459960938, R35 ;  /* 0x3f31721822227823 */ /* 0x000fe40000010023 */
[----:B------:R-:W-:Y:S01]  /*1cf0*/  FADD R33, R32, -1 ;  /* 0xbf80000020217421 */ /* 0x000fe20000000000 */
[----:B------:R-:W-:Y:S01]  /*1d00*/  @P5 MOV R40, 0x7f800000 ;  /* 0x7f80000000285802 */ /* 0x000fe20000000f00 */
[----:B------:R-:W-:-:S02]  /*1d10*/  FFMA.FTZ R36, R36, 0.69314718246459960938, R39 ;  /* 0x3f31721824247823 */ /* 0x000fc40000010027 */
[C---:B------:R-:W-:Y:S01]  /*1d20*/  @P6 FFMA.FTZ R34, R27.reuse, R38, +INF ;  /* 0x7f8000001b226423 */ /* 0x040fe20000010026 */
[----:B------:R-:W-:Y:S01]  /*1d30*/  FSETP.NEU.AND P6, PT, R27, RZ, PT ;  /* 0x000000ff1b00720b */ /* 0x000fe20003fcd000 */
[----:B----4-:R-:W-:Y:S01]  /*1d40*/  @!P4 FMUL R31, R31, R31 ;  /* 0x0000001f1f1fc220 */ /* 0x010fe20000400000 */
[----:B------:R-:W-:Y:S01]  /*1d50*/  FSETP.GT.AND P4, PT, R19, 20, PT ;  /* 0x41a000001300780b */ /* 0x000fe20003f84000 */
[----:B------:R-:W-:Y:S02]  /*1d60*/  FFMA.FTZ R32, R33, -R0, 0.14084610342979431152 ;  /* 0x3e1039f621207423 */ /* 0x000fe40000010800 */
[----:B------:R-:W-:Y:S02]  /*1d70*/  FADD R27, R30, 1 ;  /* 0x3f8000001e1b7421 */ /* 0x000fe40000000000 */
[C---:B------:R-:W-:Y:S01]  /*1d80*/  @P5 FFMA.FTZ R36, R29.reuse, R40, +INF ;  /* 0x7f8000001d245423 */ /* 0x040fe20000010028 */
[----:B------:R-:W-:Y:S01]  /*1d90*/  FSETP.NEU.AND P5, PT, R29, RZ, PT ;  /* 0x000000ff1d00720b */ /* 0x000fe20003fad000 */
[----:B------:R-:W-:-:S02]  /*1da0*/  FFMA.FTZ R32, R33, R32, -0.12148627638816833496 ;  /* 0xbdf8cdcc21207423 */ /* 0x000fc40000010020 */
[----:B------:R-:W-:Y:S02]  /*1db0*/  FADD R29, R31, 1 ;  /* 0x3f8000001f1d7421 */ /* 0x000fe40000000000 */
[----:B---3--:R-:W-:Y:S01]  /*1dc0*/  FMUL R38, R28, 1.4426950216293334961 ;  /* 0x3fb8aa3b1c267820 */ /* 0x008fe20000400000 */
[----:B------:R-:W-:Y:S01]  /*1dd0*/  IADD3 R28, R27, -0x3f2aaaab, RZ ;  /* 0xc0d555551b1c7810 */ /* 0x000fe20007ffe0ff */
[----:B------:R-:W-:Y:S01]  /*1de0*/  FFMA.FTZ R32, R33, R32, 0.13980610668659210205 ;  /* 0x3e0f295521207423 */ /* 0x000fe20000010020 */
[----:B------:R-:W-:Y:S02]  /*1df0*/  IADD3 R30, R29, -0x3f2aaaab, RZ ;  /* 0xc0d555551d1e7810 */ /* 0x000fe40007ffe0ff */
[----:B------:R-:W-:Y:S01]  /*1e00*/  LOP3.LUT R28, R28, 0xff800000, RZ, 0xc0, !PT ;  /* 0xff8000001c1c7812 */ /* 0x000fe200078ec0ff */
[----:B------:R-:W-:Y:S01]  /*1e10*/  FFMA.FTZ R32, R33, R32, -0.16684235632419586182 ;  /* 0xbe2ad8b921207423 */ /* 0x000fe20000010020 */
[----:B------:R-:W-:Y:S02]  /*1e20*/  @!P4 FSEL R19, R36, -INF , P5 ;  /* 0xff8000002413c808 */ /* 0x000fe40002800000 */
[----:B------:R-:W-:-:S02]  /*1e30*/  FSETP.GT.AND P5, PT, R18, 20, PT ;  /* 0x41a000001200780b */ /* 0x000fc40003fa4000 */
[----:B------:R-:W-:Y:S02]  /*1e40*/  LOP3.LUT R36, R30, 0xff800000, RZ, 0xc0, !PT ;  /* 0xff8000001e247812 */ /* 0x000fe400078ec0ff */
[----:B------:R-:W-:Y:S01]  /*1e50*/  IADD3 R31, R27, -R28, RZ ;  /* 0x8000001c1b1f7210 */ /* 0x000fe20007ffe0ff */
[----:B------:R-:W-:Y:S01]  /*1e60*/  FFMA.FTZ R32, R33, R32, 0.20012299716472625732 ;  /* 0x3e4ced0b21207423 */ /* 0x000fe20000010020 */
[----:B------:R-:W-:Y:S01]  /*1e70*/  IADD3 R35, R29, -R36, RZ ;  /* 0x800000241d237210 */ /* 0x000fe20007ffe0ff */
[----:B------:R-:W0:Y:S02]  /*1e80*/  I2F R37, R37 ;  /* 0x0000002500257306 */ /* 0x000e240000201400 */
[----:B------:R-:W-:Y:S02]  /*1e90*/  FADD R31, R31, -1 ;  /* 0xbf8000001f1f7421 */ /* 0x000fe40000000000 */
[----:B------:R-:W-:Y:S02]  /*1ea0*/  FFMA.FTZ R32, R33, R32, -0.24999669194221496582 ;  /* 0xbe7fff2221207423 */ /* 0x000fe40000010020 */
[----:B------:R-:W-:-:S02]  /*1eb0*/  FADD R35, R35, -1 ;  /* 0xbf80000023237421 */ /* 0x000fc40000000000 */
[----:B------:R-:W-:Y:S01]  /*1ec0*/  FFMA.FTZ R30, R31, -R0, 0.14084610342979431152 ;  /* 0x3e1039f61f1e7423 */ /* 0x000fe20000010800 */
[----:B------:R-:W-:Y:S01]  /*1ed0*/  FSETP.GEU.AND P4, PT, R38, -126, PT ;  /* 0xc2fc00002600780b */ /* 0x000fe20003f8e000 */
[----:B------:R-:W-:Y:S01]  /*1ee0*/  FFMA.FTZ R32, R33, R32, 0.33333182334899902344 ;  /* 0x3eaaaa7821207423 */ /* 0x000fe20000010020 */
[----:B------:R-:W-:Y:S01]  /*1ef0*/  @!P5 FSEL R18, R34, -INF , P6 ;  /* 0xff8000002212d808 */ /* 0x000fe20003000000 */
[----:B------:R-:W-:Y:S01]  /*1f00*/  FFMA.FTZ R0, R35, -R0, 0.14084610342979431152 ;  /* 0x3e1039f623007423 */ /* 0x000fe20000010800 */
[----:B------:R-:W-:Y:S01]  /*1f10*/  ISETP.GE.U32.AND P6, PT, R26, 0x7f800000, PT ;  /* 0x7f8000001a00780c */ /* 0x000fe20003fc6070 */
[----:B------:R-:W-:Y:S02]  /*1f20*/  FFMA.FTZ R30, R31, R30, -0.12148627638816833496 ;  /* 0xbdf8cdcc1f1e7423 */ /* 0x000fe4000001001e */
[----:B------:R-:W-:Y:S02]  /*1f30*/  FFMA.FTZ R32, R33, R32, -0.5 ;  /* 0xbf00000021207423 */ /* 0x000fe40000010020 */
[----:B------:R-:W-:-:S02]  /*1f40*/  FFMA.FTZ R34, R35, R0, -0.12148627638816833496 ;  /* 0xbdf8cdcc23227423 */ /* 0x000fc40000010000 */
[----:B------:R-:W-:Y:S02]  /*1f50*/  FFMA.FTZ R30, R31, R30, 0.13980610668659210205 ;  /* 0x3e0f29551f1e7423 */ /* 0x000fe4000001001e */
[----:B------:R-:W-:Y:S02]  /*1f60*/  FMUL R32, R33, R32 ;  /* 0x0000002021207220 */ /* 0x000fe40000400000 */
[----:B------:R-:W-:Y:S02]  /*1f70*/  FFMA.FTZ R34, R35, R34, 0.13980610668659210205 ;  /* 0x3e0f295523227423 */ /* 0x000fe40000010022 */
[----:B------:R-:W-:Y:S01]  /*1f80*/  FFMA.FTZ R30, R31, R30, -0.16684235632419586182 ;  /* 0xbe2ad8b91f1e7423 */ /* 0x000fe2000001001e */
[----:B------:R-:W-:Y:S01]  /*1f90*/  FSETP.GT.AND P5, PT, R17, 20, PT ;  /* 0x41a000001100780b */ /* 0x000fe20003fa4000 */
[----:B------:R-:W-:Y:S02]  /*1fa0*/  FFMA.FTZ R32, R33, R32, R33 ;  /* 0x0000002021207223 */ /* 0x000fe40000010021 */
[----:B0-----:R-:W-:-:S02]  /*1fb0*/  FFMA.FTZ R37, R37, 1.1920928955078125e-07, RZ ;  /* 0x3400000025257823 */ /* 0x001fc400000100ff */
[----:B------:R-:W-:Y:S01]  /*1fc0*/  @!P4 FMUL R38, R38, 0.5 ;  /* 0x3f0000002626c820 */ /* 0x000fe20000400000 */
[----:B------:R-:W-:Y:S01]  /*1fd0*/  @P6 MOV R33, 0x7f800000 ;  /* 0x7f80000000216802 */ /* 0x000fe20000000f00 */
[----:B------:R-:W-:Y:S02]  /*1fe0*/  FFMA.FTZ R34, R35, R34, -0.16684235632419586182 ;  /* 0xbe2ad8b923227423 */ /* 0x000fe40000010022 */
[----:B------:R-:W-:Y:S02]  /*1ff0*/  FFMA.FTZ R30, R31, R30, 0.20012299716472625732 ;  /* 0x3e4ced0b1f1e7423 */ /* 0x000fe4000001001e */
[----:B------:R-:W-:Y:S01]  /*2000*/  FFMA.FTZ R32, R37, 0.69314718246459960938, R32 ;  /* 0x3f31721825207823 */ /* 0x000fe20000010020 */
[----:B------:R-:W0:Y:S01]  /*2010*/  MUFU.EX2 R0, R38 ;  /* 0x0000002600007308 */ /* 0x000e220000000800 */
[----:B------:R-:W-:Y:S02]  /*2020*/  FFMA.FTZ R34, R35, R34, 0.20012299716472625732 ;  /* 0x3e4ced0b23227423 */ /* 0x000fe40000010022 */
[----:B------:R-:W-:-:S02]  /*2030*/  FFMA.FTZ R30, R31, R30, -0.24999669194221496582 ;  /* 0xbe7fff221f1e7423 */ /* 0x000fc4000001001e */
[C---:B------:R-:W-:Y:S01]  /*2040*/  @P6 FFMA.FTZ R32, R26.reuse, R33, +INF ;  /* 0x7f8000001a206423 */ /* 0x040fe20000010021 */
[----:B------:R-:W-:Y:S02]  /*2050*/  FSETP.NEU.AND P6, PT, R26, RZ, PT ;  /* 0x000000ff1a00720b */ /* 0x000fe40003fcd000 */
[----:B------:R-:W1:Y:S01]  /*2060*/  I2F R28, R28 ;  /* 0x0000001c001c7306 */ /* 0x000e620000201400 */
[----:B------:R-:W-:Y:S02]  /*2070*/  FFMA.FTZ R34, R35, R34, -0.24999669194221496582 ;  /* 0xbe7fff2223227423 */ /* 0x000fe40000010022 */
[----:B------:R-:W-:Y:S01]  /*2080*/  FFMA.FTZ R30, R31, R30, 0.33333182334899902344 ;  /* 0x3eaaaa781f1e7423 */ /* 0x000fe2000001001e */
[----:B------:R-:W-:-:S04]  /*2090*/  @!P5 FSEL R17, R32, -INF , P6 ;  /* 0xff8000002011d808 */ /* 0x000fc80003000000 */
[----:B------:R-:W2:Y:S01]  /*20a0*/  I2F R36, R36 ;  /* 0x0000002400247306 */ /* 0x000ea20000201400 */
[----:B------:R-:W-:Y:S01]  /*20b0*/  ISETP.GE.U32.AND P5, PT, R27, 0x7f800000, PT ;  /* 0x7f8000001b00780c */ /* 0x000fe20003fa6070 */
[----:B------:R-:W-:Y:S02]  /*20c0*/  FFMA.FTZ R34, R35, R34, 0.33333182334899902344 ;  /* 0x3eaaaa7823227423 */ /* 0x000fe40000010022 */
[----:B------:R-:W-:Y:S01]  /*20d0*/  FFMA.FTZ R30, R31, R30, -0.5 ;  /* 0xbf0000001f1e7423 */ /* 0x000fe2000001001e */
[----:B------:R-:W-:Y:S01]  /*20e0*/  ISETP.GE.U32.AND P6, PT, R29, 0x7f800000, PT ;  /* 0x7f8000001d00780c */ /* 0x000fe20003fc6070 */
[----:B------:R-:W-:Y:S02]  /*20f0*/  FFMA.FTZ R34, R35, R34, -0.5 ;  /* 0xbf00000023227423 */ /* 0x000fe40000010022 */
[----:B------:R-:W-:Y:S02]  /*2100*/  FMUL R30, R31, R30 ;  /* 0x0000001e1f1e7220 */ /* 0x000fe40000400000 */
[----:B------:R-:W-:-:S02]  /*2110*/  FMUL R34, R35, R34 ;  /* 0x0000002223227220 */ /* 0x000fc40000400000 */
[----:B------:R-:W-:Y:S02]  /*2120*/  FFMA.FTZ R31, R31, R30, R31 ;  /* 0x0000001e1f1f7223 */ /* 0x000fe4000001001f */
[----:B0-----:R-:W-:Y:S01]  /*2130*/  @!P4 FMUL R0, R0, R0 ;  /* 0x000000000000c220 */ /* 0x001fe20000400000 */
[----:B------:R-:W-:Y:S01]  /*2140*/  FSETP.GT.AND P4, PT, R16, 20, PT ;  /* 0x41a000001000780b */ /* 0x000fe20003f84000 */
[----:B-1----:R-:W-:Y:S01]  /*2150*/  FFMA.FTZ R28, R28, 1.1920928955078125e-07, RZ ;  /* 0x340000001c1c7823 */ /* 0x002fe200000100ff */
[----:B------:R-:W-:Y:S01]  /*2160*/  @P5 MOV R26, 0x7f800000 ;  /* 0x7f800000001a5802 */ /* 0x000fe20000000f00 */
[----:B------:R-:W-:Y:S02]  /*2170*/  FFMA.FTZ R35, R35, R34, R35 ;  /* 0x0000002223237223 */ /* 0x000fe40000010023 */
[----:B--2---:R-:W-:Y:S02]  /*2180*/  FFMA.FTZ R36, R36, 1.1920928955078125e-07, RZ ;  /* 0x3400000024247823 */ /* 0x004fe400000100ff */
[----:B------:R-:W-:Y:S01]  /*2190*/  FFMA.FTZ R28, R28, 0.69314718246459960938, R31 ;  /* 0x3f3172181c1c7823 */ /* 0x000fe2000001001f */
[----:B------:R-:W-:Y:S01]  /*21a0*/  @P6 MOV R30, 0x7f800000 ;  /* 0x7f800000001e6802 */ /* 0x000fe20000000f00 */
[----:B------:R-:W-:-:S02]  /*21b0*/  FFMA.FTZ R35, R36, 0.69314718246459960938, R35 ;  /* 0x3f31721824237823 */ /* 0x000fc40000010023 */
[C---:B------:R-:W-:Y:S01]  /*21c0*/  @P5 FFMA.FTZ R28, R27.reuse, R26, +INF ;  /* 0x7f8000001b1c5423 */ /* 0x040fe2000001001a */
[----:B------:R-:W-:Y:S01]  /*21d0*/  FSETP.NEU.AND P5, PT, R27, RZ, PT ;  /* 0x000000ff1b00720b */ /* 0x000fe20003fad000 */
[----:B------:R-:W-:Y:S01]  /*21e0*/  @P6 FFMA.FTZ R35, R29, R30, +INF ;  /* 0x7f8000001d236423 */ /* 0x000fe2000001001e */
[----:B------:R-:W-:Y:S01]  /*21f0*/  ULEA UR4, UP0, UR9, UR4, 0x2 ;  /* 0x0000000409047291 */ /* 0x000fe2000f80103f */
[----:B------:R-:W-:Y:S01]  /*2200*/  FSETP.GT.AND P6, PT, R4, 20, PT ;  /* 0x41a000000400780b */ /* 0x000fe20003fc4000 */
[----:B------:R-:W-:Y:S01]  /*2210*/  FADD R0, RZ, -R0 ;  /* 0x80000000ff007221 */ /* 0x000fe20000000000 */
[----:B------:R-:W-:Y:S01]  /*2220*/  @!P4 FSEL R16, R28, -INF , P5 ;  /* 0xff8000001c10c808 */ /* 0x000fe20002800000 */
[----:B------:R-:W-:Y:S02]  /*2230*/  ULEA.HI.X UR5, UR9, UR5, URZ, 0x2, UP0 ;  /* 0x0000000509057291 */ /* 0x000fe400080f143f */
[C---:B------:R-:W-:Y:S02]  /*2240*/  FMUL R12, R0.reuse, R12 ;  /* 0x0000000c000c7220 */ /* 0x040fe40000400000 */
[----:B------:R-:W-:-:S02]  /*2250*/  FMUL R13, R0, R13 ;  /* 0x0000000d000d7220 */ /* 0x000fc40000400000 */
[C---:B------:R-:W-:Y:S02]  /*2260*/  FMUL R14, R0.reuse, R14 ;  /* 0x0000000e000e7220 */ /* 0x040fe40000400000 */
[C---:B------:R-:W-:Y:S02]  /*2270*/  FMUL R15, R0.reuse, R15 ;  /* 0x0000000f000f7220 */ /* 0x040fe40000400000 */
[C---:B------:R-:W-:Y:S02]  /*2280*/  FMUL R19, R0.reuse, R19 ;  /* 0x0000001300137220 */ /* 0x040fe40000400000 */
[C---:B------:R-:W-:Y:S02]  /*2290*/  FMUL R18, R0.reuse, R18 ;  /* 0x0000001200127220 */ /* 0x040fe40000400000 */
[C---:B------:R-:W-:Y:S02]  /*22a0*/  FMUL R17, R0.reuse, R17 ;  /* 0x0000001100117220 */ /* 0x040fe40000400000 */
[----:B------:R-:W-:-:S02]  /*22b0*/  FMUL R16, R0, R16 ;  /* 0x0000001000107220 */ /* 0x000fc40000400000 */
[C---:B------:R-:W-:Y:S02]  /*22c0*/  FMUL R8, R0.reuse, R8 ;  /* 0x0000000800087220 */ /* 0x040fe40000400000 */
[C---:B------:R-:W-:Y:S02]  /*22d0*/  FMUL R9, R0.reuse, R9 ;  /* 0x0000000900097220 */ /* 0x040fe40000400000 */
[C---:B------:R-:W-:Y:S02]  /*22e0*/  FMUL R10, R0.reuse, R10 ;  /* 0x0000000a000a7220 */ /* 0x040fe40000400000 */
[C---:B------:R-:W-:Y:S01]  /*22f0*/  FMUL R11, R0.reuse, R11 ;  /* 0x0000000b000b7220 */ /* 0x040fe20000400000 */
[----:B------:R-:W-:Y:S01]  /*2300*/  FSETP.NEU.AND P4, PT, R29, RZ, PT ;  /* 0x000000ff1d00720b */ /* 0x000fe20003f8d000 */
[----:B------:R0:W-:Y:S03]  /*2310*/  @P0 STG.E.128.SYS [R20.64+UR4], R12 ;  /* 0x0000000c14000986 */ /* 0x0001e6000c10ed04 */
[----:B------:R-:W-:Y:S01]  /*2320*/  @!P6 FSEL R4, R35, -INF , P4 ;  /* 0xff8000002304e808 */ /* 0x000fe20002000000 */
[----:B------:R0:W-:Y:S01]  /*2330*/  @P1 STG.E.128.SYS [R24.64+UR4], R16 ;  /* 0x0000001018001986 */ /* 0x0001e2000c10ed04 */
[----:B------:R-:W-:-:S03]  /*2340*/  FMUL R6, R0, R6 ;  /* 0x0000000600067220 */ /* 0x000fc60000400000 */
[----:B------:R0:W-:Y:S01]  /*2350*/  @P2 STG.E.128.SYS [R22.64+UR4], R8 ;  /* 0x0000000816002986 */ /* 0x0001e2000c10ed04 */
[C---:B------:R-:W-:Y:S02]  /*2360*/  FMUL R5, R0.reuse, R5 ;  /* 0x0000000500057220 */ /* 0x040fe40000400000 */
[C---:B------:R-:W-:Y:S02]  /*2370*/  FMUL R4, R0.reuse, R4 ;  /* 0x0000000400047220 */ /* 0x040fe40000400000 */
[----:B------:R-:W-:Y:S01]  /*2380*/  FMUL R7, R0, R7 ;  /* 0x0000000700077220 */ /* 0x000fe20000400000 */
[----:B------:R-:W-:Y:S07]  /*2390*/  @!P3 EXIT ;  /* 0x000000000000b94d */ /* 0x000fee0003800000 */
[----:B------:R-:W-:Y:S01]  /*23a0*/  STG.E.128.SYS [R2.64+UR4], R4 ;  /* 0x0000000402007986 */ /* 0x000fe2000c10ed04 */
[----:B------:R-:W-:Y:S05]  /*23b0*/  EXIT ;  /* 0x000000000000794d */ /* 0x000fea0003800000 */
.L_x_0:
[----:B------:R-:W-:-:S00]  /*23c0*/  BRA `(.L_x_0) ;  /* 0xfffffff000007947 */ /* 0x000fc0000383ffff */
[----:B------:R-:W-:-:S00]  /*23d0*/  NOP ;  /* 0x0000000000007918 */ /* 0x000fc00000000000 */
[----:B------:R-:W-:-:S00]  /*23e0*/  NOP ;  /* 0x0000000000007918 */ /* 0x000fc00000000000 */
[----:B------:R-:W-:-:S00]  /*23f0*/  NOP ;  /* 0x0000000000007918 */ /* 0x000fc00000000000 */
.L_x_1:


//--------------------- .nv.global.init           --------------------------
	.section	.nv.global.init,"aw",@progbits
.nv.global.init:
	.type		_$_str,@object
	.size		_$_str,(.L_0 - _$_str)
_$_str:
        /*0000*/ 	.byte	0x5f, 0x5f, 0x43, 0x55, 0x44, 0x41, 0x5f, 0x46, 0x54, 0x5a, 0x00
.L_0:
